//
// Generated by NVIDIA NVVM Compiler
//
// Compiler Build ID: CL-36424714
// Cuda compilation tools, release 13.0, V13.0.88
// Based on NVVM 20.0.0
//

.version 9.0
.target sm_100
.address_size 64

	// .globl	_ZN18mamtorch_kernel_v532fullyconnected_cuda_kernel_acc64EPKfS1_PfPiS3_iii
// _ZZN18mamtorch_kernel_v532fullyconnected_cuda_kernel_acc64EPKfS1_PfPiS3_iiiE6Ablock has been demoted
// _ZZN18mamtorch_kernel_v532fullyconnected_cuda_kernel_acc64EPKfS1_PfPiS3_iiiE6Bblock has been demoted

.visible .entry _ZN18mamtorch_kernel_v532fullyconnected_cuda_kernel_acc64EPKfS1_PfPiS3_iii(
	.param .u64 .ptr .align 1 _ZN18mamtorch_kernel_v532fullyconnected_cuda_kernel_acc64EPKfS1_PfPiS3_iii_param_0,
	.param .u64 .ptr .align 1 _ZN18mamtorch_kernel_v532fullyconnected_cuda_kernel_acc64EPKfS1_PfPiS3_iii_param_1,
	.param .u64 .ptr .align 1 _ZN18mamtorch_kernel_v532fullyconnected_cuda_kernel_acc64EPKfS1_PfPiS3_iii_param_2,
	.param .u64 .ptr .align 1 _ZN18mamtorch_kernel_v532fullyconnected_cuda_kernel_acc64EPKfS1_PfPiS3_iii_param_3,
	.param .u64 .ptr .align 1 _ZN18mamtorch_kernel_v532fullyconnected_cuda_kernel_acc64EPKfS1_PfPiS3_iii_param_4,
	.param .u32 _ZN18mamtorch_kernel_v532fullyconnected_cuda_kernel_acc64EPKfS1_PfPiS3_iii_param_5,
	.param .u32 _ZN18mamtorch_kernel_v532fullyconnected_cuda_kernel_acc64EPKfS1_PfPiS3_iii_param_6,
	.param .u32 _ZN18mamtorch_kernel_v532fullyconnected_cuda_kernel_acc64EPKfS1_PfPiS3_iii_param_7
)
{
	.reg .pred 	%p<4>;
	.reg .b16 	%rs<18>;
	.reg .b32 	%r<363>;
	.reg .b32 	%f<276>;
	.reg .b64 	%rd<96>;
	// demoted variable
	.shared .align 4 .b8 _ZZN18mamtorch_kernel_v532fullyconnected_cuda_kernel_acc64EPKfS1_PfPiS3_iiiE6Ablock[16384];
	// demoted variable
	.shared .align 4 .b8 _ZZN18mamtorch_kernel_v532fullyconnected_cuda_kernel_acc64EPKfS1_PfPiS3_iiiE6Bblock[16896];
	ld.param.u32 	%r96, [_ZN18mamtorch_kernel_v532fullyconnected_cuda_kernel_acc64EPKfS1_PfPiS3_iii_param_5];
	ld.param.u32 	%r97, [_ZN18mamtorch_kernel_v532fullyconnected_cuda_kernel_acc64EPKfS1_PfPiS3_iii_param_6];
	mov.u32 	%r101, %ctaid.x;
	mov.u32 	%r102, %ctaid.y;
	mov.u32 	%r1, %tid.x;
	mov.u32 	%r2, %tid.y;
	shl.b32 	%r3, %r101, 6;
	shl.b32 	%r4, %r102, 6;
	setp.lt.s32 	%p1, %r97, 64;
	mov.b32 	%r344, 2139095039;
	mov.b32 	%r328, -8388609;
	mov.u32 	%r329, %r328;
	mov.u32 	%r330, %r328;
	mov.u32 	%r331, %r328;
	mov.u32 	%r332, %r328;
	mov.u32 	%r333, %r328;
	mov.u32 	%r334, %r328;
	mov.u32 	%r335, %r328;
	mov.u32 	%r336, %r328;
	mov.u32 	%r337, %r328;
	mov.u32 	%r338, %r328;
	mov.u32 	%r339, %r328;
	mov.u32 	%r340, %r328;
	mov.u32 	%r341, %r328;
	mov.u32 	%r342, %r328;
	mov.u32 	%r343, %r328;
	mov.u32 	%r345, %r344;
	mov.u32 	%r346, %r344;
	mov.u32 	%r347, %r344;
	mov.u32 	%r348, %r344;
	mov.u32 	%r349, %r344;
	mov.u32 	%r350, %r344;
	mov.u32 	%r351, %r344;
	mov.u32 	%r352, %r344;
	mov.u32 	%r353, %r344;
	mov.u32 	%r354, %r344;
	mov.u32 	%r355, %r344;
	mov.u32 	%r356, %r344;
	mov.u32 	%r357, %r344;
	mov.u32 	%r358, %r344;
	mov.u32 	%r359, %r344;
	@%p1 bra 	$L__BB0_6;
	shl.b32 	%r104, %r2, 4;
	add.s32 	%r105, %r104, %r1;
	shr.u32 	%r5, %r105, 6;
	add.s32 	%r106, %r105, 256;
	shr.u32 	%r6, %r106, 6;
	add.s32 	%r107, %r105, 512;
	shr.u32 	%r7, %r107, 6;
	add.s32 	%r108, %r105, 768;
	shr.u32 	%r8, %r108, 6;
	add.s32 	%r109, %r105, 1024;
	shr.u32 	%r9, %r109, 6;
	add.s32 	%r110, %r105, 1280;
	shr.u32 	%r10, %r110, 6;
	add.s32 	%r111, %r105, 1536;
	shr.u32 	%r11, %r111, 6;
	add.s32 	%r112, %r105, 1792;
	shr.u32 	%r12, %r112, 6;
	add.s32 	%r113, %r105, 2048;
	shr.u32 	%r13, %r113, 6;
	add.s32 	%r114, %r105, 2304;
	shr.u32 	%r14, %r114, 6;
	add.s32 	%r115, %r105, 2560;
	shr.u32 	%r15, %r115, 6;
	add.s32 	%r116, %r105, 2816;
	shr.u32 	%r16, %r116, 6;
	add.s32 	%r117, %r105, 3072;
	shr.u32 	%r17, %r117, 6;
	add.s32 	%r118, %r105, 3328;
	shr.u32 	%r18, %r118, 6;
	add.s32 	%r119, %r105, 3584;
	shr.u32 	%r19, %r119, 6;
	add.s32 	%r120, %r105, 3840;
	shr.u32 	%r20, %r120, 6;
	shr.s32 	%r121, %r97, 31;
	shr.u32 	%r122, %r121, 26;
	add.s32 	%r123, %r97, %r122;
	shr.s32 	%r21, %r123, 6;
	mov.b32 	%r327, 0;
	mov.f32 	%f244, 0f7F7FFFFF;
	mov.f32 	%f228, 0fFF7FFFFF;
	mov.f32 	%f229, %f228;
	mov.f32 	%f230, %f228;
	mov.f32 	%f231, %f228;
	mov.f32 	%f232, %f228;
	mov.f32 	%f233, %f228;
	mov.f32 	%f234, %f228;
	mov.f32 	%f235, %f228;
	mov.f32 	%f236, %f228;
	mov.f32 	%f237, %f228;
	mov.f32 	%f238, %f228;
	mov.f32 	%f239, %f228;
	mov.f32 	%f240, %f228;
	mov.f32 	%f241, %f228;
	mov.f32 	%f242, %f228;
	mov.f32 	%f243, %f228;
	mov.f32 	%f245, %f244;
	mov.f32 	%f246, %f244;
	mov.f32 	%f247, %f244;
	mov.f32 	%f248, %f244;
	mov.f32 	%f249, %f244;
	mov.f32 	%f250, %f244;
	mov.f32 	%f251, %f244;
	mov.f32 	%f252, %f244;
	mov.f32 	%f253, %f244;
	mov.f32 	%f254, %f244;
	mov.f32 	%f255, %f244;
	mov.f32 	%f256, %f244;
	mov.f32 	%f257, %f244;
	mov.f32 	%f258, %f244;
	mov.f32 	%f259, %f244;
$L__BB0_2:
	ld.param.u32 	%r326, [_ZN18mamtorch_kernel_v532fullyconnected_cuda_kernel_acc64EPKfS1_PfPiS3_iii_param_7];
	ld.param.u64 	%rd92, [_ZN18mamtorch_kernel_v532fullyconnected_cuda_kernel_acc64EPKfS1_PfPiS3_iii_param_1];
	ld.param.u64 	%rd91, [_ZN18mamtorch_kernel_v532fullyconnected_cuda_kernel_acc64EPKfS1_PfPiS3_iii_param_0];
	mov.u32 	%r125, %tid.x;
	shl.b32 	%r126, %r125, 2;
	mov.u32 	%r127, _ZZN18mamtorch_kernel_v532fullyconnected_cuda_kernel_acc64EPKfS1_PfPiS3_iiiE6Ablock;
	add.s32 	%r128, %r126, %r127;
	add.s32 	%r361, %r128, 256;
	mov.u32 	%r129, _ZZN18mamtorch_kernel_v532fullyconnected_cuda_kernel_acc64EPKfS1_PfPiS3_iiiE6Bblock;
	mad.lo.s32 	%r130, %r2, 264, %r129;
	add.s32 	%r360, %r130, 8448;
	shl.b32 	%r131, %r327, 6;
	add.s32 	%r132, %r5, %r131;
	shl.b32 	%r133, %r2, 4;
	add.s32 	%r134, %r133, %r125;
	and.b32  	%r135, %r134, 63;
	add.s32 	%r136, %r135, %r3;
	mad.lo.s32 	%r137, %r132, %r96, %r136;
	cvta.to.global.u64 	%rd6, %rd91;
	mul.wide.s32 	%rd7, %r137, 4;
	add.s64 	%rd8, %rd6, %rd7;
	ld.global.nc.f32 	%f100, [%rd8];
	shl.b32 	%r138, %r134, 2;
	and.b32  	%r139, %r138, 252;
	add.s32 	%r140, %r127, %r139;
	shl.b32 	%r141, %r5, 8;
	add.s32 	%r142, %r140, %r141;
	st.shared.f32 	[%r142], %f100;
	add.s32 	%r143, %r135, %r4;
	mad.lo.s32 	%r144, %r132, %r326, %r143;
	cvta.to.global.u64 	%rd9, %rd92;
	mul.wide.s32 	%rd10, %r144, 4;
	add.s64 	%rd11, %rd9, %rd10;
	ld.global.nc.f32 	%f101, [%rd11];
	mad.lo.s32 	%r145, %r135, 264, %r129;
	shl.b32 	%r146, %r5, 2;
	add.s32 	%r147, %r145, %r146;
	st.shared.f32 	[%r147], %f101;
	add.s32 	%r148, %r6, %r131;
	mad.lo.s32 	%r149, %r148, %r96, %r136;
	mul.wide.s32 	%rd12, %r149, 4;
	add.s64 	%rd13, %rd6, %rd12;
	ld.global.nc.f32 	%f102, [%rd13];
	shl.b32 	%r150, %r6, 8;
	add.s32 	%r151, %r140, %r150;
	st.shared.f32 	[%r151], %f102;
	mad.lo.s32 	%r152, %r148, %r326, %r143;
	mul.wide.s32 	%rd14, %r152, 4;
	add.s64 	%rd15, %rd9, %rd14;
	ld.global.nc.f32 	%f103, [%rd15];
	shl.b32 	%r153, %r6, 2;
	add.s32 	%r154, %r145, %r153;
	st.shared.f32 	[%r154], %f103;
	add.s32 	%r155, %r7, %r131;
	mad.lo.s32 	%r156, %r155, %r96, %r136;
	mul.wide.s32 	%rd16, %r156, 4;
	add.s64 	%rd17, %rd6, %rd16;
	ld.global.nc.f32 	%f104, [%rd17];
	shl.b32 	%r157, %r7, 8;
	add.s32 	%r158, %r140, %r157;
	st.shared.f32 	[%r158], %f104;
	mad.lo.s32 	%r159, %r155, %r326, %r143;
	mul.wide.s32 	%rd18, %r159, 4;
	add.s64 	%rd19, %rd9, %rd18;
	ld.global.nc.f32 	%f105, [%rd19];
	shl.b32 	%r160, %r7, 2;
	add.s32 	%r161, %r145, %r160;
	st.shared.f32 	[%r161], %f105;
	add.s32 	%r162, %r8, %r131;
	mad.lo.s32 	%r163, %r162, %r96, %r136;
	mul.wide.s32 	%rd20, %r163, 4;
	add.s64 	%rd21, %rd6, %rd20;
	ld.global.nc.f32 	%f106, [%rd21];
	shl.b32 	%r164, %r8, 8;
	add.s32 	%r165, %r140, %r164;
	st.shared.f32 	[%r165], %f106;
	mad.lo.s32 	%r166, %r162, %r326, %r143;
	mul.wide.s32 	%rd22, %r166, 4;
	add.s64 	%rd23, %rd9, %rd22;
	ld.global.nc.f32 	%f107, [%rd23];
	shl.b32 	%r167, %r8, 2;
	add.s32 	%r168, %r145, %r167;
	st.shared.f32 	[%r168], %f107;
	add.s32 	%r169, %r9, %r131;
	mad.lo.s32 	%r170, %r169, %r96, %r136;
	mul.wide.s32 	%rd24, %r170, 4;
	add.s64 	%rd25, %rd6, %rd24;
	ld.global.nc.f32 	%f108, [%rd25];
	shl.b32 	%r171, %r9, 8;
	add.s32 	%r172, %r140, %r171;
	st.shared.f32 	[%r172], %f108;
	mad.lo.s32 	%r173, %r169, %r326, %r143;
	mul.wide.s32 	%rd26, %r173, 4;
	add.s64 	%rd27, %rd9, %rd26;
	ld.global.nc.f32 	%f109, [%rd27];
	shl.b32 	%r174, %r9, 2;
	add.s32 	%r175, %r145, %r174;
	st.shared.f32 	[%r175], %f109;
	add.s32 	%r176, %r10, %r131;
	mad.lo.s32 	%r177, %r176, %r96, %r136;
	mul.wide.s32 	%rd28, %r177, 4;
	add.s64 	%rd29, %rd6, %rd28;
	ld.global.nc.f32 	%f110, [%rd29];
	shl.b32 	%r178, %r10, 8;
	add.s32 	%r179, %r140, %r178;
	st.shared.f32 	[%r179], %f110;
	mad.lo.s32 	%r180, %r176, %r326, %r143;
	mul.wide.s32 	%rd30, %r180, 4;
	add.s64 	%rd31, %rd9, %rd30;
	ld.global.nc.f32 	%f111, [%rd31];
	shl.b32 	%r181, %r10, 2;
	add.s32 	%r182, %r145, %r181;
	st.shared.f32 	[%r182], %f111;
	add.s32 	%r183, %r11, %r131;
	mad.lo.s32 	%r184, %r183, %r96, %r136;
	mul.wide.s32 	%rd32, %r184, 4;
	add.s64 	%rd33, %rd6, %rd32;
	ld.global.nc.f32 	%f112, [%rd33];
	shl.b32 	%r185, %r11, 8;
	add.s32 	%r186, %r140, %r185;
	st.shared.f32 	[%r186], %f112;
	mad.lo.s32 	%r187, %r183, %r326, %r143;
	mul.wide.s32 	%rd34, %r187, 4;
	add.s64 	%rd35, %rd9, %rd34;
	ld.global.nc.f32 	%f113, [%rd35];
	shl.b32 	%r188, %r11, 2;
	add.s32 	%r189, %r145, %r188;
	st.shared.f32 	[%r189], %f113;
	add.s32 	%r190, %r12, %r131;
	mad.lo.s32 	%r191, %r190, %r96, %r136;
	mul.wide.s32 	%rd36, %r191, 4;
	add.s64 	%rd37, %rd6, %rd36;
	ld.global.nc.f32 	%f114, [%rd37];
	shl.b32 	%r192, %r12, 8;
	add.s32 	%r193, %r140, %r192;
	st.shared.f32 	[%r193], %f114;
	mad.lo.s32 	%r194, %r190, %r326, %r143;
	mul.wide.s32 	%rd38, %r194, 4;
	add.s64 	%rd39, %rd9, %rd38;
	ld.global.nc.f32 	%f115, [%rd39];
	shl.b32 	%r195, %r12, 2;
	add.s32 	%r196, %r145, %r195;
	st.shared.f32 	[%r196], %f115;
	add.s32 	%r197, %r13, %r131;
	mad.lo.s32 	%r198, %r197, %r96, %r136;
	mul.wide.s32 	%rd40, %r198, 4;
	add.s64 	%rd41, %rd6, %rd40;
	ld.global.nc.f32 	%f116, [%rd41];
	shl.b32 	%r199, %r13, 8;
	add.s32 	%r200, %r140, %r199;
	st.shared.f32 	[%r200], %f116;
	mad.lo.s32 	%r201, %r197, %r326, %r143;
	mul.wide.s32 	%rd42, %r201, 4;
	add.s64 	%rd43, %rd9, %rd42;
	ld.global.nc.f32 	%f117, [%rd43];
	shl.b32 	%r202, %r13, 2;
	add.s32 	%r203, %r145, %r202;
	st.shared.f32 	[%r203], %f117;
	add.s32 	%r204, %r14, %r131;
	mad.lo.s32 	%r205, %r204, %r96, %r136;
	mul.wide.s32 	%rd44, %r205, 4;
	add.s64 	%rd45, %rd6, %rd44;
	ld.global.nc.f32 	%f118, [%rd45];
	shl.b32 	%r206, %r14, 8;
	add.s32 	%r207, %r140, %r206;
	st.shared.f32 	[%r207], %f118;
	mad.lo.s32 	%r208, %r204, %r326, %r143;
	mul.wide.s32 	%rd46, %r208, 4;
	add.s64 	%rd47, %rd9, %rd46;
	ld.global.nc.f32 	%f119, [%rd47];
	shl.b32 	%r209, %r14, 2;
	add.s32 	%r210, %r145, %r209;
	st.shared.f32 	[%r210], %f119;
	add.s32 	%r211, %r15, %r131;
	mad.lo.s32 	%r212, %r211, %r96, %r136;
	mul.wide.s32 	%rd48, %r212, 4;
	add.s64 	%rd49, %rd6, %rd48;
	ld.global.nc.f32 	%f120, [%rd49];
	shl.b32 	%r213, %r15, 8;
	add.s32 	%r214, %r140, %r213;
	st.shared.f32 	[%r214], %f120;
	mad.lo.s32 	%r215, %r211, %r326, %r143;
	mul.wide.s32 	%rd50, %r215, 4;
	add.s64 	%rd51, %rd9, %rd50;
	ld.global.nc.f32 	%f121, [%rd51];
	shl.b32 	%r216, %r15, 2;
	add.s32 	%r217, %r145, %r216;
	st.shared.f32 	[%r217], %f121;
	add.s32 	%r218, %r16, %r131;
	mad.lo.s32 	%r219, %r218, %r96, %r136;
	mul.wide.s32 	%rd52, %r219, 4;
	add.s64 	%rd53, %rd6, %rd52;
	ld.global.nc.f32 	%f122, [%rd53];
	shl.b32 	%r220, %r16, 8;
	add.s32 	%r221, %r140, %r220;
	st.shared.f32 	[%r221], %f122;
	mad.lo.s32 	%r222, %r218, %r326, %r143;
	mul.wide.s32 	%rd54, %r222, 4;
	add.s64 	%rd55, %rd9, %rd54;
	ld.global.nc.f32 	%f123, [%rd55];
	shl.b32 	%r223, %r16, 2;
	add.s32 	%r224, %r145, %r223;
	st.shared.f32 	[%r224], %f123;
	add.s32 	%r225, %r17, %r131;
	mad.lo.s32 	%r226, %r225, %r96, %r136;
	mul.wide.s32 	%rd56, %r226, 4;
	add.s64 	%rd57, %rd6, %rd56;
	ld.global.nc.f32 	%f124, [%rd57];
	shl.b32 	%r227, %r17, 8;
	add.s32 	%r228, %r140, %r227;
	st.shared.f32 	[%r228], %f124;
	mad.lo.s32 	%r229, %r225, %r326, %r143;
	mul.wide.s32 	%rd58, %r229, 4;
	add.s64 	%rd59, %rd9, %rd58;
	ld.global.nc.f32 	%f125, [%rd59];
	shl.b32 	%r230, %r17, 2;
	add.s32 	%r231, %r145, %r230;
	st.shared.f32 	[%r231], %f125;
	add.s32 	%r232, %r18, %r131;
	mad.lo.s32 	%r233, %r232, %r96, %r136;
	mul.wide.s32 	%rd60, %r233, 4;
	add.s64 	%rd61, %rd6, %rd60;
	ld.global.nc.f32 	%f126, [%rd61];
	shl.b32 	%r234, %r18, 8;
	add.s32 	%r235, %r140, %r234;
	st.shared.f32 	[%r235], %f126;
	mad.lo.s32 	%r236, %r232, %r326, %r143;
	mul.wide.s32 	%rd62, %r236, 4;
	add.s64 	%rd63, %rd9, %rd62;
	ld.global.nc.f32 	%f127, [%rd63];
	shl.b32 	%r237, %r18, 2;
	add.s32 	%r238, %r145, %r237;
	st.shared.f32 	[%r238], %f127;
	add.s32 	%r239, %r19, %r131;
	mad.lo.s32 	%r240, %r239, %r96, %r136;
	mul.wide.s32 	%rd64, %r240, 4;
	add.s64 	%rd65, %rd6, %rd64;
	ld.global.nc.f32 	%f128, [%rd65];
	shl.b32 	%r241, %r19, 8;
	add.s32 	%r242, %r140, %r241;
	st.shared.f32 	[%r242], %f128;
	mad.lo.s32 	%r243, %r239, %r326, %r143;
	mul.wide.s32 	%rd66, %r243, 4;
	add.s64 	%rd67, %rd9, %rd66;
	ld.global.nc.f32 	%f129, [%rd67];
	shl.b32 	%r244, %r19, 2;
	add.s32 	%r245, %r145, %r244;
	st.shared.f32 	[%r245], %f129;
	add.s32 	%r246, %r20, %r131;
	mad.lo.s32 	%r247, %r246, %r96, %r136;
	mul.wide.s32 	%rd68, %r247, 4;
	add.s64 	%rd69, %rd6, %rd68;
	ld.global.nc.f32 	%f130, [%rd69];
	shl.b32 	%r248, %r20, 8;
	add.s32 	%r249, %r140, %r248;
	st.shared.f32 	[%r249], %f130;
	mad.lo.s32 	%r250, %r246, %r326, %r143;
	mul.wide.s32 	%rd70, %r250, 4;
	add.s64 	%rd71, %rd9, %rd70;
	ld.global.nc.f32 	%f131, [%rd71];
	shl.b32 	%r251, %r20, 2;
	add.s32 	%r252, %r145, %r251;
	st.shared.f32 	[%r252], %f131;
	bar.sync 	0;
	mov.f32 	%f260, 0f00000000;
	mov.b32 	%r362, 256;
	mov.f32 	%f261, %f260;
	mov.f32 	%f262, %f260;
	mov.f32 	%f263, %f260;
	mov.f32 	%f264, %f260;
	mov.f32 	%f265, %f260;
	mov.f32 	%f266, %f260;
	mov.f32 	%f267, %f260;
	mov.f32 	%f268, %f260;
	mov.f32 	%f269, %f260;
	mov.f32 	%f270, %f260;
	mov.f32 	%f271, %f260;
	mov.f32 	%f272, %f260;
	mov.f32 	%f273, %f260;
	mov.f32 	%f274, %f260;
	mov.f32 	%f275, %f260;
$L__BB0_3:
	ld.shared.f32 	%f132, [%r360+-8448];
	ld.shared.f32 	%f133, [%r360+-4224];
	ld.shared.f32 	%f134, [%r360];
	ld.shared.f32 	%f135, [%r360+4224];
	ld.shared.f32 	%f136, [%r361+-256];
	fma.rn.f32 	%f137, %f136, %f132, %f275;
	fma.rn.f32 	%f138, %f136, %f133, %f274;
	fma.rn.f32 	%f139, %f136, %f134, %f273;
	fma.rn.f32 	%f140, %f136, %f135, %f272;
	ld.shared.f32 	%f141, [%r361+-192];
	fma.rn.f32 	%f142, %f141, %f132, %f271;
	fma.rn.f32 	%f143, %f141, %f133, %f270;
	fma.rn.f32 	%f144, %f141, %f134, %f269;
	fma.rn.f32 	%f145, %f141, %f135, %f268;
	ld.shared.f32 	%f146, [%r361+-128];
	fma.rn.f32 	%f147, %f146, %f132, %f267;
	fma.rn.f32 	%f148, %f146, %f133, %f266;
	fma.rn.f32 	%f149, %f146, %f134, %f265;
	fma.rn.f32 	%f150, %f146, %f135, %f264;
	ld.shared.f32 	%f151, [%r361+-64];
	fma.rn.f32 	%f152, %f151, %f132, %f263;
	fma.rn.f32 	%f153, %f151, %f133, %f262;
	fma.rn.f32 	%f154, %f151, %f134, %f261;
	fma.rn.f32 	%f155, %f151, %f135, %f260;
	ld.shared.f32 	%f156, [%r360+-8444];
	ld.shared.f32 	%f157, [%r360+-4220];
	ld.shared.f32 	%f158, [%r360+4];
	ld.shared.f32 	%f159, [%r360+4228];
	ld.shared.f32 	%f160, [%r361];
	fma.rn.f32 	%f275, %f160, %f156, %f137;
	fma.rn.f32 	%f274, %f160, %f157, %f138;
	fma.rn.f32 	%f273, %f160, %f158, %f139;
	fma.rn.f32 	%f272, %f160, %f159, %f140;
	ld.shared.f32 	%f161, [%r361+64];
	fma.rn.f32 	%f271, %f161, %f156, %f142;
	fma.rn.f32 	%f270, %f161, %f157, %f143;
	fma.rn.f32 	%f269, %f161, %f158, %f144;
	fma.rn.f32 	%f268, %f161, %f159, %f145;
	ld.shared.f32 	%f162, [%r361+128];
	fma.rn.f32 	%f267, %f162, %f156, %f147;
	fma.rn.f32 	%f266, %f162, %f157, %f148;
	fma.rn.f32 	%f265, %f162, %f158, %f149;
	fma.rn.f32 	%f264, %f162, %f159, %f150;
	ld.shared.f32 	%f163, [%r361+192];
	fma.rn.f32 	%f263, %f163, %f156, %f152;
	fma.rn.f32 	%f262, %f163, %f157, %f153;
	fma.rn.f32 	%f261, %f163, %f158, %f154;
	fma.rn.f32 	%f260, %f163, %f159, %f155;
	add.s32 	%r362, %r362, 512;
	add.s32 	%r361, %r361, 512;
	add.s32 	%r360, %r360, 8;
	setp.ne.s32 	%p2, %r362, 16640;
	@%p2 bra 	$L__BB0_3;
	cvt.u16.u32 	%rs1, %r327;
	mov.b32 	%r253, %f275;
	{ .reg .b16 tmp; mov.b32 {tmp, %rs2}, %r253; }
	mov.b32 	%r254, {%rs1, %rs2};
	mov.b32 	%f164, %r254;
	max.f32 	%f243, %f164, %f243;
	min.f32 	%f259, %f164, %f259;
	mov.b32 	%r255, %f274;
	{ .reg .b16 tmp; mov.b32 {tmp, %rs3}, %r255; }
	mov.b32 	%r256, {%rs1, %rs3};
	mov.b32 	%f165, %r256;
	max.f32 	%f242, %f165, %f242;
	min.f32 	%f258, %f165, %f258;
	mov.b32 	%r257, %f273;
	{ .reg .b16 tmp; mov.b32 {tmp, %rs4}, %r257; }
	mov.b32 	%r258, {%rs1, %rs4};
	mov.b32 	%f166, %r258;
	max.f32 	%f241, %f166, %f241;
	min.f32 	%f257, %f166, %f257;
	mov.b32 	%r259, %f272;
	{ .reg .b16 tmp; mov.b32 {tmp, %rs5}, %r259; }
	mov.b32 	%r260, {%rs1, %rs5};
	mov.b32 	%f167, %r260;
	max.f32 	%f240, %f167, %f240;
	min.f32 	%f256, %f167, %f256;
	mov.b32 	%r261, %f271;
	{ .reg .b16 tmp; mov.b32 {tmp, %rs6}, %r261; }
	mov.b32 	%r262, {%rs1, %rs6};
	mov.b32 	%f168, %r262;
	max.f32 	%f239, %f168, %f239;
	min.f32 	%f255, %f168, %f255;
	mov.b32 	%r263, %f270;
	{ .reg .b16 tmp; mov.b32 {tmp, %rs7}, %r263; }
	mov.b32 	%r264, {%rs1, %rs7};
	mov.b32 	%f169, %r264;
	max.f32 	%f238, %f169, %f238;
	min.f32 	%f254, %f169, %f254;
	mov.b32 	%r265, %f269;
	{ .reg .b16 tmp; mov.b32 {tmp, %rs8}, %r265; }
	mov.b32 	%r266, {%rs1, %rs8};
	mov.b32 	%f170, %r266;
	max.f32 	%f237, %f170, %f237;
	min.f32 	%f253, %f170, %f253;
	mov.b32 	%r267, %f268;
	{ .reg .b16 tmp; mov.b32 {tmp, %rs9}, %r267; }
	mov.b32 	%r268, {%rs1, %rs9};
	mov.b32 	%f171, %r268;
	max.f32 	%f236, %f171, %f236;
	min.f32 	%f252, %f171, %f252;
	mov.b32 	%r269, %f267;
	{ .reg .b16 tmp; mov.b32 {tmp, %rs10}, %r269; }
	mov.b32 	%r270, {%rs1, %rs10};
	mov.b32 	%f172, %r270;
	max.f32 	%f235, %f172, %f235;
	min.f32 	%f251, %f172, %f251;
	mov.b32 	%r271, %f266;
	{ .reg .b16 tmp; mov.b32 {tmp, %rs11}, %r271; }
	mov.b32 	%r272, {%rs1, %rs11};
	mov.b32 	%f173, %r272;
	max.f32 	%f234, %f173, %f234;
	min.f32 	%f250, %f173, %f250;
	mov.b32 	%r273, %f265;
	{ .reg .b16 tmp; mov.b32 {tmp, %rs12}, %r273; }
	mov.b32 	%r274, {%rs1, %rs12};
	mov.b32 	%f174, %r274;
	max.f32 	%f233, %f174, %f233;
	min.f32 	%f249, %f174, %f249;
	mov.b32 	%r275, %f264;
	{ .reg .b16 tmp; mov.b32 {tmp, %rs13}, %r275; }
	mov.b32 	%r276, {%rs1, %rs13};
	mov.b32 	%f175, %r276;
	max.f32 	%f232, %f175, %f232;
	min.f32 	%f248, %f175, %f248;
	mov.b32 	%r277, %f263;
	{ .reg .b16 tmp; mov.b32 {tmp, %rs14}, %r277; }
	mov.b32 	%r278, {%rs1, %rs14};
	mov.b32 	%f176, %r278;
	max.f32 	%f231, %f176, %f231;
	min.f32 	%f247, %f176, %f247;
	mov.b32 	%r279, %f262;
	{ .reg .b16 tmp; mov.b32 {tmp, %rs15}, %r279; }
	mov.b32 	%r280, {%rs1, %rs15};
	mov.b32 	%f177, %r280;
	max.f32 	%f230, %f177, %f230;
	min.f32 	%f246, %f177, %f246;
	mov.b32 	%r281, %f261;
	{ .reg .b16 tmp; mov.b32 {tmp, %rs16}, %r281; }
	mov.b32 	%r282, {%rs1, %rs16};
	mov.b32 	%f178, %r282;
	max.f32 	%f229, %f178, %f229;
	min.f32 	%f245, %f178, %f245;
	mov.b32 	%r283, %f260;
	{ .reg .b16 tmp; mov.b32 {tmp, %rs17}, %r283; }
	mov.b32 	%r284, {%rs1, %rs17};
	mov.b32 	%f179, %r284;
	max.f32 	%f228, %f179, %f228;
	min.f32 	%f244, %f179, %f244;
	bar.sync 	0;
	add.s32 	%r327, %r327, 1;
	setp.eq.s32 	%p3, %r327, %r21;
	@%p3 bra 	$L__BB0_5;
	bra.uni 	$L__BB0_2;
$L__BB0_5:
	mov.b32 	%r343, %f243;
	mov.b32 	%r359, %f259;
	mov.b32 	%r342, %f242;
	mov.b32 	%r358, %f258;
	mov.b32 	%r341, %f241;
	mov.b32 	%r357, %f257;
	mov.b32 	%r340, %f240;
	mov.b32 	%r356, %f256;
	mov.b32 	%r339, %f239;
	mov.b32 	%r355, %f255;
	mov.b32 	%r338, %f238;
	mov.b32 	%r354, %f254;
	mov.b32 	%r337, %f237;
	mov.b32 	%r353, %f253;
	mov.b32 	%r336, %f236;
	mov.b32 	%r352, %f252;
	mov.b32 	%r335, %f235;
	mov.b32 	%r351, %f251;
	mov.b32 	%r334, %f234;
	mov.b32 	%r350, %f250;
	mov.b32 	%r333, %f233;
	mov.b32 	%r349, %f249;
	mov.b32 	%r332, %f232;
	mov.b32 	%r348, %f248;
	mov.b32 	%r331, %f231;
	mov.b32 	%r347, %f247;
	mov.b32 	%r330, %f230;
	mov.b32 	%r346, %f246;
	mov.b32 	%r329, %f229;
	mov.b32 	%r345, %f245;
	mov.b32 	%r328, %f228;
	mov.b32 	%r344, %f244;
$L__BB0_6:
	ld.param.u64 	%rd95, [_ZN18mamtorch_kernel_v532fullyconnected_cuda_kernel_acc64EPKfS1_PfPiS3_iii_param_4];
	ld.param.u64 	%rd94, [_ZN18mamtorch_kernel_v532fullyconnected_cuda_kernel_acc64EPKfS1_PfPiS3_iii_param_3];
	ld.param.u64 	%rd93, [_ZN18mamtorch_kernel_v532fullyconnected_cuda_kernel_acc64EPKfS1_PfPiS3_iii_param_2];
	cvta.to.global.u64 	%rd72, %rd93;
	cvta.to.global.u64 	%rd73, %rd94;
	cvta.to.global.u64 	%rd74, %rd95;
	add.s32 	%r285, %r4, %r2;
	mov.u32 	%r286, %tid.x;
	add.s32 	%r287, %r3, %r286;
	cvt.s32.s16 	%r288, %r343;
	mad.lo.s32 	%r289, %r285, %r96, %r287;
	mul.wide.s32 	%rd75, %r289, 4;
	add.s64 	%rd76, %rd73, %rd75;
	st.global.u32 	[%rd76], %r288;
	cvt.s32.s16 	%r290, %r359;
	add.s64 	%rd77, %rd74, %rd75;
	st.global.u32 	[%rd77], %r290;
	cvt.s32.s16 	%r291, %r342;
	shl.b32 	%r292, %r96, 4;
	add.s32 	%r293, %r289, %r292;
	mul.wide.s32 	%rd78, %r293, 4;
	add.s64 	%rd79, %rd73, %rd78;
	st.global.u32 	[%rd79], %r291;
	cvt.s32.s16 	%r294, %r358;
	add.s64 	%rd80, %rd74, %rd78;
	st.global.u32 	[%rd80], %r294;
	cvt.s32.s16 	%r295, %r341;
	shl.b32 	%r296, %r96, 5;
	add.s32 	%r297, %r289, %r296;
	mul.wide.s32 	%rd81, %r297, 4;
	add.s64 	%rd82, %rd73, %rd81;
	st.global.u32 	[%rd82], %r295;
	cvt.s32.s16 	%r298, %r357;
	add.s64 	%rd83, %rd74, %rd81;
	st.global.u32 	[%rd83], %r298;
	cvt.s32.s16 	%r299, %r340;
	add.s32 	%r300, %r297, %r292;
	mul.wide.s32 	%rd84, %r300, 4;
	add.s64 	%rd85, %rd73, %rd84;
	st.global.u32 	[%rd85], %r299;
	cvt.s32.s16 	%r301, %r356;
	add.s64 	%rd86, %rd74, %rd84;
	st.global.u32 	[%rd86], %r301;
	cvt.s32.s16 	%r302, %r339;
	st.global.u32 	[%rd76+64], %r302;
	cvt.s32.s16 	%r303, %r355;
	st.global.u32 	[%rd77+64], %r303;
	cvt.s32.s16 	%r304, %r338;
	st.global.u32 	[%rd79+64], %r304;
	cvt.s32.s16 	%r305, %r354;
	st.global.u32 	[%rd80+64], %r305;
	cvt.s32.s16 	%r306, %r337;
	st.global.u32 	[%rd82+64], %r306;
	cvt.s32.s16 	%r307, %r353;
	st.global.u32 	[%rd83+64], %r307;
	cvt.s32.s16 	%r308, %r336;
	st.global.u32 	[%rd85+64], %r308;
	cvt.s32.s16 	%r309, %r352;
	st.global.u32 	[%rd86+64], %r309;
	cvt.s32.s16 	%r310, %r335;
	st.global.u32 	[%rd76+128], %r310;
	cvt.s32.s16 	%r311, %r351;
	st.global.u32 	[%rd77+128], %r311;
	cvt.s32.s16 	%r312, %r334;
	st.global.u32 	[%rd79+128], %r312;
	cvt.s32.s16 	%r313, %r350;
	st.global.u32 	[%rd80+128], %r313;
	cvt.s32.s16 	%r314, %r333;
	st.global.u32 	[%rd82+128], %r314;
	cvt.s32.s16 	%r315, %r349;
	st.global.u32 	[%rd83+128], %r315;
	cvt.s32.s16 	%r316, %r332;
	st.global.u32 	[%rd85+128], %r316;
	cvt.s32.s16 	%r317, %r348;
	st.global.u32 	[%rd86+128], %r317;
	cvt.s32.s16 	%r318, %r331;
	st.global.u32 	[%rd76+192], %r318;
	cvt.s32.s16 	%r319, %r347;
	st.global.u32 	[%rd77+192], %r319;
	cvt.s32.s16 	%r320, %r330;
	st.global.u32 	[%rd79+192], %r320;
	cvt.s32.s16 	%r321, %r346;
	st.global.u32 	[%rd80+192], %r321;
	cvt.s32.s16 	%r322, %r329;
	st.global.u32 	[%rd82+192], %r322;
	cvt.s32.s16 	%r323, %r345;
	st.global.u32 	[%rd83+192], %r323;
	cvt.s32.s16 	%r324, %r328;
	st.global.u32 	[%rd85+192], %r324;
	cvt.s32.s16 	%r325, %r344;
	st.global.u32 	[%rd86+192], %r325;
	mov.b32 	%f180, %r359;
	mov.b32 	%f181, %r343;
	add.f32 	%f182, %f180, %f181;
	mov.b32 	%f183, %r358;
	mov.b32 	%f184, %r342;
	add.f32 	%f185, %f183, %f184;
	mov.b32 	%f186, %r357;
	mov.b32 	%f187, %r341;
	add.f32 	%f188, %f186, %f187;
	mov.b32 	%f189, %r356;
	mov.b32 	%f190, %r340;
	add.f32 	%f191, %f189, %f190;
	mov.b32 	%f192, %r355;
	mov.b32 	%f193, %r339;
	add.f32 	%f194, %f192, %f193;
	mov.b32 	%f195, %r354;
	mov.b32 	%f196, %r338;
	add.f32 	%f197, %f195, %f196;
	mov.b32 	%f198, %r353;
	mov.b32 	%f199, %r337;
	add.f32 	%f200, %f198, %f199;
	mov.b32 	%f201, %r352;
	mov.b32 	%f202, %r336;
	add.f32 	%f203, %f201, %f202;
	mov.b32 	%f204, %r351;
	mov.b32 	%f205, %r335;
	add.f32 	%f206, %f204, %f205;
	mov.b32 	%f207, %r350;
	mov.b32 	%f208, %r334;
	add.f32 	%f209, %f207, %f208;
	mov.b32 	%f210, %r349;
	mov.b32 	%f211, %r333;
	add.f32 	%f212, %f210, %f211;
	mov.b32 	%f213, %r348;
	mov.b32 	%f214, %r332;
	add.f32 	%f215, %f213, %f214;
	mov.b32 	%f216, %r347;
	mov.b32 	%f217, %r331;
	add.f32 	%f218, %f216, %f217;
	mov.b32 	%f219, %r346;
	mov.b32 	%f220, %r330;
	add.f32 	%f221, %f219, %f220;
	mov.b32 	%f222, %r345;
	mov.b32 	%f223, %r329;
	add.f32 	%f224, %f222, %f223;
	mov.b32 	%f225, %r344;
	mov.b32 	%f226, %r328;
	add.f32 	%f227, %f225, %f226;
	add.s64 	%rd87, %rd72, %rd75;
	st.global.f32 	[%rd87], %f182;
	add.s64 	%rd88, %rd72, %rd78;
	st.global.f32 	[%rd88], %f185;
	add.s64 	%rd89, %rd72, %rd81;
	st.global.f32 	[%rd89], %f188;
	add.s64 	%rd90, %rd72, %rd84;
	st.global.f32 	[%rd90], %f191;
	st.global.f32 	[%rd87+64], %f194;
	st.global.f32 	[%rd88+64], %f197;
	st.global.f32 	[%rd89+64], %f200;
	st.global.f32 	[%rd90+64], %f203;
	st.global.f32 	[%rd87+128], %f206;
	st.global.f32 	[%rd88+128], %f209;
	st.global.f32 	[%rd89+128], %f212;
	st.global.f32 	[%rd90+128], %f215;
	st.global.f32 	[%rd87+192], %f218;
	st.global.f32 	[%rd88+192], %f221;
	st.global.f32 	[%rd89+192], %f224;
	st.global.f32 	[%rd90+192], %f227;
	ret;

}


// ===== COMPILED SASS (sm_100) =====

	.target	sm_100

	.elftype	@"ET_EXEC"


//--------------------- .note.nv.tkinfo           --------------------------
	.section	.note.nv.tkinfo,"",@"SHT_NOTE"
	.sectionflags	@"SHF_NOTE_NV_TKINFO"
	.tkinfo
        /*0018*/ 	.word	0x00000002
        /*0030*/ 	.string	""
        /*0030*/ 	.string	"ptxas"
        /*0030*/ 	.string	"Cuda compilation tools, release 13.0, V13.0.88"
        /*0030*/ 	.string	"Build cuda_13.0.r13.0/compiler.36424714_0"
        /*0030*/ 	.string	"-arch sm_100 -m 64 "



//--------------------- .note.nv.cuinfo           --------------------------
	.section	.note.nv.cuinfo,"",@"SHT_NOTE"
	.sectionflags	@"SHF_NOTE_NV_CUINFO"
        /*0018*/ 	.short	0x0002
        /*001a*/ 	.short	0x0064
        /*001c*/ 	.short	0x0082
	.zero		2


//--------------------- .nv.info                  --------------------------
	.section	.nv.info,"",@"SHT_CUDA_INFO"
	.align	4


	//----- nvinfo : EIATTR_REGCOUNT
	.align		4
        /*0000*/ 	.byte	0x04, 0x2f
        /*0002*/ 	.short	(.L_1 - .L_0)
	.align		4
.L_0:
        /*0004*/ 	.word	index@(_ZN18mamtorch_kernel_v532fullyconnected_cuda_kernel_acc64EPKfS1_PfPiS3_iii)
        /*0008*/ 	.word	0x00000060


	//----- nvinfo : EIATTR_FRAME_SIZE
	.align		4
.L_1:
        /*000c*/ 	.byte	0x04, 0x11
        /*000e*/ 	.short	(.L_3 - .L_2)
	.align		4
.L_2:
        /*0010*/ 	.word	index@(_ZN18mamtorch_kernel_v532fullyconnected_cuda_kernel_acc64EPKfS1_PfPiS3_iii)
        /*0014*/ 	.word	0x00000000


	//----- nvinfo : EIATTR_MIN_STACK_SIZE
	.align		4
.L_3:
        /*0018*/ 	.byte	0x04, 0x12
        /*001a*/ 	.short	(.L_5 - .L_4)
	.align		4
.L_4:
        /*001c*/ 	.word	index@(_ZN18mamtorch_kernel_v532fullyconnected_cuda_kernel_acc64EPKfS1_PfPiS3_iii)
        /*0020*/ 	.word	0x00000000
.L_5:


//--------------------- .nv.compat                --------------------------
	.section	.nv.compat,"",@"SHT_CUDA_COMPAT_INFO"
	.align	4
        /*0000*/ 	.byte	0x02, 0x09, 0x00, 0x00, 0x02, 0x02, 0x01, 0x00, 0x02, 0x05, 0x05, 0x00, 0x03, 0x07, 0x01, 0x01
        /*0010*/ 	.byte	0x02, 0x03, 0x00, 0x00, 0x02, 0x06, 0x01, 0x00, 0x04, 0x0b, 0x08, 0x00, 0x09, 0x00, 0x00, 0x00
        /*0020*/ 	.byte	0x00, 0x00, 0x00, 0x00


//--------------------- .nv.info._ZN18mamtorch_kernel_v532fullyconnected_cuda_kernel_acc64EPKfS1_PfPiS3_iii --------------------------
	.section	.nv.info._ZN18mamtorch_kernel_v532fullyconnected_cuda_kernel_acc64EPKfS1_PfPiS3_iii,"",@"SHT_CUDA_INFO"
	.sectionflags	@""
	.align	4


	//----- nvinfo : EIATTR_CUDA_API_VERSION
	.align		4
        /*0000*/ 	.byte	0x04, 0x37
        /*0002*/ 	.short	(.L_7 - .L_6)
.L_6:
        /*0004*/ 	.word	0x00000082


	//----- nvinfo : EIATTR_KPARAM_INFO
	.align		4
.L_7:
        /*0008*/ 	.byte	0x04, 0x17
        /*000a*/ 	.short	(.L_9 - .L_8)
.L_8:
        /*000c*/ 	.word	0x00000000
        /*0010*/ 	.short	0x0007
        /*0012*/ 	.short	0x0030
        /*0014*/ 	.byte	0x00, 0xf0, 0x11, 0x00


	//----- nvinfo : EIATTR_KPARAM_INFO
	.align		4
.L_9:
        /*0018*/ 	.byte	0x04, 0x17
        /*001a*/ 	.short	(.L_11 - .L_10)
.L_10:
        /*001c*/ 	.word	0x00000000
        /*0020*/ 	.short	0x0006
        /*0022*/ 	.short	0x002c
        /*0024*/ 	.byte	0x00, 0xf0, 0x11, 0x00


	//----- nvinfo : EIATTR_KPARAM_INFO
	.align		4
.L_11:
        /*0028*/ 	.byte	0x04, 0x17
        /*002a*/ 	.short	(.L_13 - .L_12)
.L_12:
        /*002c*/ 	.word	0x00000000
        /*0030*/ 	.short	0x0005
        /*0032*/ 	.short	0x0028
        /*0034*/ 	.byte	0x00, 0xf0, 0x11, 0x00


	//----- nvinfo : EIATTR_KPARAM_INFO
	.align		4
.L_13:
        /*0038*/ 	.byte	0x04, 0x17
        /*003a*/ 	.short	(.L_15 - .L_14)
.L_14:
        /*003c*/ 	.word	0x00000000
        /*0040*/ 	.short	0x0004
        /*0042*/ 	.short	0x0020
        /*0044*/ 	.byte	0x00, 0xf5, 0x21, 0x00


	//----- nvinfo : EIATTR_KPARAM_INFO
	.align		4
.L_15:
        /*0048*/ 	.byte	0x04, 0x17
        /*004a*/ 	.short	(.L_17 - .L_16)
.L_16:
        /*004c*/ 	.word	0x00000000
        /*0050*/ 	.short	0x0003
        /*0052*/ 	.short	0x0018
        /*0054*/ 	.byte	0x00, 0xf5, 0x21, 0x00


	//----- nvinfo : EIATTR_KPARAM_INFO
	.align		4
.L_17:
        /*0058*/ 	.byte	0x04, 0x17
        /*005a*/ 	.short	(.L_19 - .L_18)
.L_18:
        /*005c*/ 	.word	0x00000000
        /*0060*/ 	.short	0x0002
        /*0062*/ 	.short	0x0010
        /*0064*/ 	.byte	0x00, 0xf5, 0x21, 0x00


	//----- nvinfo : EIATTR_KPARAM_INFO
	.align		4
.L_19:
        /*0068*/ 	.byte	0x04, 0x17
        /*006a*/ 	.short	(.L_21 - .L_20)
.L_20:
        /*006c*/ 	.word	0x00000000
        /*0070*/ 	.short	0x0001
        /*0072*/ 	.short	0x0008
        /*0074*/ 	.byte	0x00, 0xf5, 0x21, 0x00


	//----- nvinfo : EIATTR_KPARAM_INFO
	.align		4
.L_21:
        /*0078*/ 	.byte	0x04, 0x17
        /*007a*/ 	.short	(.L_23 - .L_22)
.L_22:
        /*007c*/ 	.word	0x00000000
        /*0080*/ 	.short	0x0000
        /*0082*/ 	.short	0x0000
        /*0084*/ 	.byte	0x00, 0xf5, 0x21, 0x00


	//----- nvinfo : EIATTR_SPARSE_MMA_MASK
	.align		4
.L_23:
        /*0088*/ 	.byte	0x03, 0x50
        /*008a*/ 	.short	0x0000


	//----- nvinfo : EIATTR_MAXREG_COUNT
	.align		4
        /*008c*/ 	.byte	0x03, 0x1b
        /*008e*/ 	.short	0x00ff


	//----- nvinfo : EIATTR_NUM_BARRIERS
	.align		4
        /*0090*/ 	.byte	0x02, 0x4c
        /*0092*/ 	.byte	0x01
	.zero		1


	//----- nvinfo : EIATTR_MERCURY_ISA_VERSION
	.align		4
        /*0094*/ 	.byte	0x03, 0x5f
        /*0096*/ 	.short	0x0101


	//----- nvinfo : EIATTR_VRC_CTA_INIT_COUNT
	.align		4
        /*0098*/ 	.byte	0x02, 0x4a
	.zero		1
	.zero		1


	//----- nvinfo : EIATTR_EXIT_INSTR_OFFSETS
	.align		4
        /*009c*/ 	.byte	0x04, 0x1c
        /*009e*/ 	.short	(.L_25 - .L_24)


	//   ....[0]....
.L_24:
        /*00a0*/ 	.word	0x00002cd0


	//----- nvinfo : EIATTR_CBANK_PARAM_SIZE
	.align		4
.L_25:
        /*00a4*/ 	.byte	0x03, 0x19
        /*00a6*/ 	.short	0x0034


	//----- nvinfo : EIATTR_PARAM_CBANK
	.align		4
        /*00a8*/ 	.byte	0x04, 0x0a
        /*00aa*/ 	.short	(.L_27 - .L_26)
	.align		4
.L_26:
        /*00ac*/ 	.word	index@(.nv.constant0._ZN18mamtorch_kernel_v532fullyconnected_cuda_kernel_acc64EPKfS1_PfPiS3_iii)
        /*00b0*/ 	.short	0x0380
        /*00b2*/ 	.short	0x0034


	//----- nvinfo : EIATTR_SW_WAR
	.align		4
.L_27:
        /*00b4*/ 	.byte	0x04, 0x36
        /*00b6*/ 	.short	(.L_29 - .L_28)
.L_28:
        /*00b8*/ 	.word	0x00000008
.L_29:


//--------------------- .nv.callgraph             --------------------------
	.section	.nv.callgraph,"",@"SHT_CUDA_CALLGRAPH"
	.align	4
	.sectionentsize	8
	.align		4
        /*0000*/ 	.word	0x00000000
	.align		4
        /*0004*/ 	.word	0xffffffff
	.align		4
        /*0008*/ 	.word	0x00000000
	.align		4
        /*000c*/ 	.word	0xfffffffe
	.align		4
        /*0010*/ 	.word	0x00000000
	.align		4
        /*0014*/ 	.word	0xfffffffd
	.align		4
        /*0018*/ 	.word	0x00000000
	.align		4
        /*001c*/ 	.word	0xfffffffc


//--------------------- .text._ZN18mamtorch_kernel_v532fullyconnected_cuda_kernel_acc64EPKfS1_PfPiS3_iii --------------------------
	.section	.text._ZN18mamtorch_kernel_v532fullyconnected_cuda_kernel_acc64EPKfS1_PfPiS3_iii,"ax",@progbits
	.align	128
        .global         _ZN18mamtorch_kernel_v532fullyconnected_cuda_kernel_acc64EPKfS1_PfPiS3_iii
        .type           _ZN18mamtorch_kernel_v532fullyconnected_cuda_kernel_acc64EPKfS1_PfPiS3_iii,@function
        .size           _ZN18mamtorch_kernel_v532fullyconnected_cuda_kernel_acc64EPKfS1_PfPiS3_iii,(.L_x_4 - _ZN18mamtorch_kernel_v532fullyconnected_cuda_kernel_acc64EPKfS1_PfPiS3_iii)
        .other          _ZN18mamtorch_kernel_v532fullyconnected_cuda_kernel_acc64EPKfS1_PfPiS3_iii,@"STO_CUDA_ENTRY STV_DEFAULT"
_ZN18mamtorch_kernel_v532fullyconnected_cuda_kernel_acc64EPKfS1_PfPiS3_iii:
.text._ZN18mamtorch_kernel_v532fullyconnected_cuda_kernel_acc64EPKfS1_PfPiS3_iii:
[----:B------:R-:W-:Y:S01]  /*0000*/  LDC R1, c[0x0][0x37c] ;  /* 0x0000df00ff017b82 */ /* 0x000fe20000000800 */
[----:B------:R-:W0:Y:S01]  /*0010*/  LDCU UR5, c[0x0][0x3ac] ;  /* 0x00007580ff0577ac */ /* 0x000e220008000800 */
[----:B------:R-:W1:Y:S01]  /*0020*/  S2R R0, SR_CTAID.X ;  /* 0x0000000000007919 */ /* 0x000e620000002500 */
[----:B------:R-:W-:Y:S01]  /*0030*/  MOV R41, 0x7f7fffff ;  /* 0x7f7fffff00297802 */ /* 0x000fe20000000f00 */
[----:B------:R-:W-:Y:S01]  /*0040*/  IMAD.MOV.U32 R25, RZ, RZ, -0x800001 ;  /* 0xff7fffffff197424 */ /* 0x000fe200078e00ff */
[----:B------:R-:W-:Y:S01]  /*0050*/  MOV R40, 0xff7fffff ;  /* 0xff7fffff00287802 */ /* 0x000fe20000000f00 */
[----:B------:R-:W2:Y:S01]  /*0060*/  S2R R2, SR_CTAID.Y ;  /* 0x0000000000027919 */ /* 0x000ea20000002600 */
[----:B------:R-:W-:Y:S01]  /*0070*/  MOV R39, 0xff7fffff ;  /* 0xff7fffff00277802 */ /* 0x000fe20000000f00 */
[----:B------:R-:W-:Y:S01]  /*0080*/  IMAD.MOV.U32 R34, RZ, RZ, -0x800001 ;  /* 0xff7fffffff227424 */ /* 0x000fe200078e00ff */
[----:B------:R-:W-:Y:S01]  /*0090*/  MOV R37, 0xff7fffff ;  /* 0xff7fffff00257802 */ /* 0x000fe20000000f00 */
[----:B------:R-:W3:Y:S01]  /*00a0*/  S2R R3, SR_TID.X ;  /* 0x0000000000037919 */ /* 0x000ee20000002100 */
[----:B------:R-:W-:Y:S01]  /*00b0*/  MOV R36, 0xff7fffff ;  /* 0xff7fffff00247802 */ /* 0x000fe20000000f00 */
[----:B------:R-:W-:Y:S01]  /*00c0*/  IMAD.MOV.U32 R19, RZ, RZ, -0x800001 ;  /* 0xff7fffffff137424 */ /* 0x000fe200078e00ff */
[----:B------:R-:W-:Y:S01]  /*00d0*/  MOV R35, 0xff7fffff ;  /* 0xff7fffff00237802 */ /* 0x000fe20000000f00 */
[----:B------:R-:W4:Y:S01]  /*00e0*/  S2R R4, SR_TID.Y ;  /* 0x0000000000047919 */ /* 0x000f220000002200 */
[----:B------:R-:W-:Y:S01]  /*00f0*/  MOV R22, 0xff7fffff ;  /* 0xff7fffff00167802 */ /* 0x000fe20000000f00 */
[----:B------:R-:W-:Y:S01]  /*0100*/  IMAD.MOV.U32 R42, RZ, RZ, -0x800001 ;  /* 0xff7fffffff2a7424 */ /* 0x000fe200078e00ff */
[----:B------:R-:W-:Y:S01]  /*0110*/  MOV R21, 0xff7fffff ;  /* 0xff7fffff00157802 */ /* 0x000fe20000000f00 */
[----:B------:R-:W-:Y:S01]  /*0120*/  IMAD.MOV.U32 R38, RZ, RZ, 0x7f7fffff ;  /* 0x7f7fffffff267424 */ /* 0x000fe200078e00ff */
[----:B0-----:R-:W-:Y:S01]  /*0130*/  UISETP.GE.AND UP0, UPT, UR5, 0x40, UPT ;  /* 0x000000400500788c */ /* 0x001fe2000bf06270 */
[----:B------:R-:W-:Y:S01]  /*0140*/  MOV R20, 0xff7fffff ;  /* 0xff7fffff00147802 */ /* 0x000fe20000000f00 */
[----:B------:R-:W-:Y:S01]  /*0150*/  IMAD.MOV.U32 R29, RZ, RZ, 0x7f7fffff ;  /* 0x7f7fffffff1d7424 */ /* 0x000fe200078e00ff */
[----:B------:R-:W-:Y:S01]  /*0160*/  MOV R18, 0xff7fffff ;  /* 0xff7fffff00127802 */ /* 0x000fe20000000f00 */
[----:B------:R-:W-:Y:S01]  /*0170*/  IMAD.MOV.U32 R47, RZ, RZ, 0x7f7fffff ;  /* 0x7f7fffffff2f7424 */ /* 0x000fe200078e00ff */
[----:B------:R-:W-:Y:S01]  /*0180*/  MOV R46, 0xff7fffff ;  /* 0xff7fffff002e7802 */ /* 0x000fe20000000f00 */
[----:B------:R-:W0:Y:S01]  /*0190*/  LDCU.64 UR6, c[0x0][0x358] ;  /* 0x00006b00ff0677ac */ /* 0x000e220008000a00 */
[----:B------:R-:W-:-:S02]  /*01a0*/  MOV R44, 0xff7fffff ;  /* 0xff7fffff002c7802 */ /* 0x000fc40000000f00 */
[----:B------:R-:W-:Y:S02]  /*01b0*/  MOV R5, 0xff7fffff ;  /* 0xff7fffff00057802 */ /* 0x000fe40000000f00 */
[----:B------:R-:W-:Y:S02]  /*01c0*/  MOV R23, 0x7f7fffff ;  /* 0x7f7fffff00177802 */ /* 0x000fe40000000f00 */
[----:B------:R-:W-:Y:S02]  /*01d0*/  MOV R24, 0x7f7fffff ;  /* 0x7f7fffff00187802 */ /* 0x000fe40000000f00 */
[----:B------:R-:W-:Y:S02]  /*01e0*/  MOV R26, 0x7f7fffff ;  /* 0x7f7fffff001a7802 */ /* 0x000fe40000000f00 */
[----:B------:R-:W-:Y:S02]  /*01f0*/  MOV R27, 0x7f7fffff ;  /* 0x7f7fffff001b7802 */ /* 0x000fe40000000f00 */
[----:B------:R-:W-:-:S02]  /*0200*/  MOV R28, 0x7f7fffff ;  /* 0x7f7fffff001c7802 */ /* 0x000fc40000000f00 */
[----:B------:R-:W-:Y:S02]  /*0210*/  MOV R30, 0x7f7fffff ;  /* 0x7f7fffff001e7802 */ /* 0x000fe40000000f00 */
[----:B------:R-:W-:Y:S02]  /*0220*/  MOV R31, 0x7f7fffff ;  /* 0x7f7fffff001f7802 */ /* 0x000fe40000000f00 */
[----:B------:R-:W-:Y:S02]  /*0230*/  MOV R32, 0x7f7fffff ;  /* 0x7f7fffff00207802 */ /* 0x000fe40000000f00 */
[----:B------:R-:W-:Y:S02]  /*0240*/  MOV R33, 0x7f7fffff ;  /* 0x7f7fffff00217802 */ /* 0x000fe40000000f00 */
[----:B------:R-:W-:Y:S02]  /*0250*/  MOV R49, 0x7f7fffff ;  /* 0x7f7fffff00317802 */ /* 0x000fe40000000f00 */
[----:B------:R-:W-:-:S02]  /*0260*/  MOV R51, 0x7f7fffff ;  /* 0x7f7fffff00337802 */ /* 0x000fc40000000f00 */
[----:B------:R-:W-:Y:S01]  /*0270*/  MOV R48, 0x7f7fffff ;  /* 0x7f7fffff00307802 */ /* 0x000fe20000000f00 */
[----:B01234-:R-:W-:Y:S06]  /*0280*/  BRA.U !UP0, `(.L_x_0) ;  /* 0x0000002108687547 */ /* 0x01ffec000b800000 */
[----:B------:R-:W-:Y:S01]  /*0290*/  LEA R3, R4, R3, 0x4 ;  /* 0x0000000304037211 */ /* 0x000fe200078e20ff */
[----:B------:R-:W-:Y:S01]  /*02a0*/  USHF.R.S32.HI UR4, URZ, 0x1f, UR5 ;  /* 0x0000001fff047899 */ /* 0x000fe20008011405 */
[----:B------:R-:W-:Y:S01]  /*02b0*/  IMAD.MOV.U32 R5, RZ, RZ, RZ ;  /* 0x000000ffff057224 */ /* 0x000fe200078e00ff */
[----:B------:R-:W-:Y:S01]  /*02c0*/  MOV R6, 0x7f7fffff ;  /* 0x7f7fffff00067802 */ /* 0x000fe20000000f00 */
[----:B------:R-:W-:Y:S01]  /*02d0*/  IMAD.MOV.U32 R10, RZ, RZ, -0x800001 ;  /* 0xff7fffffff0a7424 */ /* 0x000fe200078e00ff */
[C---:B------:R-:W-:Y:S01]  /*02e0*/  IADD3 R40, PT, PT, R3.reuse, 0x100, RZ ;  /* 0x0000010003287810 */ /* 0x040fe20007ffe0ff */
[C---:B------:R-:W-:Y:S01]  /*02f0*/  VIADD R56, R3.reuse, 0x300 ;  /* 0x0000030003387836 */ /* 0x040fe20000000000 */
[C---:B------:R-:W-:Y:S01]  /*0300*/  IADD3 R42, PT, PT, R3.reuse, 0x200, RZ ;  /* 0x00000200032a7810 */ /* 0x040fe20007ffe0ff */
[C---:B------:R-:W-:Y:S01]  /*0310*/  VIADD R66, R3.reuse, 0x800 ;  /* 0x0000080003427836 */ /* 0x040fe20000000000 */
[C---:B------:R-:W-:Y:S01]  /*0320*/  IADD3 R58, PT, PT, R3.reuse, 0x400, RZ ;  /* 0x00000400033a7810 */ /* 0x040fe20007ffe0ff */
[C---:B------:R-:W-:Y:S01]  /*0330*/  VIADD R76, R3.reuse, 0xd00 ;  /* 0x00000d00034c7836 */ /* 0x040fe20000000000 */
[C---:B------:R-:W-:Y:S01]  /*0340*/  IADD3 R60, PT, PT, R3.reuse, 0x500, RZ ;  /* 0x00000500033c7810 */ /* 0x040fe20007ffe0ff */
[----:B------:R-:W-:Y:S01]  /*0350*/  ULEA.HI UR4, UR4, UR5, URZ, 0x6 ;  /* 0x0000000504047291 */ /* 0x000fe2000f8f30ff */
[C---:B------:R-:W-:Y:S01]  /*0360*/  IADD3 R62, PT, PT, R3.reuse, 0x600, RZ ;  /* 0x00000600033e7810 */ /* 0x040fe20007ffe0ff */
[----:B------:R-:W-:Y:S01]  /*0370*/  IMAD.MOV.U32 R15, RZ, RZ, -0x800001 ;  /* 0xff7fffffff0f7424 */ /* 0x000fe200078e00ff */
[C---:B------:R-:W-:Y:S01]  /*0380*/  IADD3 R64, PT, PT, R3.reuse, 0x700, RZ ;  /* 0x0000070003407810 */ /* 0x040fe20007ffe0ff */
[----:B------:R-:W-:Y:S01]  /*0390*/  IMAD.MOV.U32 R20, RZ, RZ, -0x800001 ;  /* 0xff7fffffff147424 */ /* 0x000fe200078e00ff */
[C---:B------:R-:W-:Y:S01]  /*03a0*/  IADD3 R68, PT, PT, R3.reuse, 0x900, RZ ;  /* 0x0000090003447810 */ /* 0x040fe20007ffe0ff */
[----:B------:R-:W-:Y:S01]  /*03b0*/  IMAD.MOV.U32 R25, RZ, RZ, 0x7f7fffff ;  /* 0x7f7fffffff197424 */ /* 0x000fe200078e00ff */
[C---:B------:R-:W-:Y:S01]  /*03c0*/  IADD3 R70, PT, PT, R3.reuse, 0xa00, RZ ;  /* 0x00000a0003467810 */ /* 0x040fe20007ffe0ff */
[----:B------:R-:W-:Y:S01]  /*03d0*/  IMAD.MOV.U32 R30, RZ, RZ, 0x7f7fffff ;  /* 0x7f7fffffff1e7424 */ /* 0x000fe200078e00ff */
[C---:B------:R-:W-:Y:S01]  /*03e0*/  IADD3 R72, PT, PT, R3.reuse, 0xb00, RZ ;  /* 0x00000b0003487810 */ /* 0x040fe20007ffe0ff */
[----:B------:R-:W-:Y:S01]  /*03f0*/  IMAD.MOV.U32 R35, RZ, RZ, 0x7f7fffff ;  /* 0x7f7fffffff237424 */ /* 0x000fe200078e00ff */
[C---:B------:R-:W-:Y:S01]  /*0400*/  IADD3 R74, PT, PT, R3.reuse, 0xc00, RZ ;  /* 0x00000c00034a7810 */ /* 0x040fe20007ffe0ff */
[----:B------:R-:W-:Y:S01]  /*0410*/  USHF.R.S32.HI UR4, URZ, 0x6, UR4 ;  /* 0x00000006ff047899 */ /* 0x000fe20008011404 */
[----:B------:R-:W-:-:S02]  /*0420*/  IADD3 R78, PT, PT, R3, 0xe00, RZ ;  /* 0x00000e00034e7810 */ /* 0x000fc40007ffe0ff */
[----:B------:R-:W-:Y:S02]  /*0430*/  IADD3 R80, PT, PT, R3, 0xf00, RZ ;  /* 0x00000f0003507810 */ /* 0x000fe40007ffe0ff */
        /* <DEDUP_REMOVED lines=25> */
[----:B------:R-:W-:Y:S02]  /*05d0*/  SHF.R.U32.HI R38, RZ, 0x6, R3 ;  /* 0x00000006ff267819 */ /* 0x000fe40000011603 */
[----:B------:R-:W-:Y:S02]  /*05e0*/  SHF.R.U32.HI R40, RZ, 0x6, R40 ;  /* 0x00000006ff287819 */ /* 0x000fe40000011628 */
[----:B------:R-:W-:Y:S02]  /*05f0*/  SHF.R.U32.HI R42, RZ, 0x6, R42 ;  /* 0x00000006ff2a7819 */ /* 0x000fe4000001162a */
[----:B------:R-:W-:-:S02]  /*0600*/  SHF.R.U32.HI R56, RZ, 0x6, R56 ;  /* 0x00000006ff387819 */ /* 0x000fc40000011638 */
[----:B------:R-:W-:Y:S02]  /*0610*/  SHF.R.U32.HI R58, RZ, 0x6, R58 ;  /* 0x00000006ff3a7819 */ /* 0x000fe4000001163a */
[----:B------:R-:W-:Y:S02]  /*0620*/  SHF.R.U32.HI R60, RZ, 0x6, R60 ;  /* 0x00000006ff3c7819 */ /* 0x000fe4000001163c */
        /* <DEDUP_REMOVED lines=9> */
[----:B------:R-:W-:-:S07]  /*06c0*/  SHF.R.U32.HI R80, RZ, 0x6, R80 ;  /* 0x00000006ff507819 */ /* 0x000fce0000011650 */
.L_x_2:
[----:B------:R-:W0:Y:S01]  /*06d0*/  S2R R3, SR_TID.X ;  /* 0x0000000000037919 */ /* 0x000e220000002100 */
[----:B------:R-:W1:Y:S01]  /*06e0*/  LDC.64 R46, c[0x0][0x380] ;  /* 0x0000e000ff2e7b82 */ /* 0x000e620000000a00 */
[----:B------:R-:W2:Y:S01]  /*06f0*/  LDCU UR5, c[0x0][0x3a8] ;  /* 0x00007500ff0577ac */ /* 0x000ea20008000800 */
[C---:B------:R-:W-:Y:S02]  /*0700*/  LEA R48, R5.reuse, R38, 0x6 ;  /* 0x0000002605307211 */ /* 0x040fe400078e30ff */
[C---:B------:R-:W-:Y:S01]  /*0710*/  LEA R50, R5.reuse, R40, 0x6 ;  /* 0x0000002805327211 */ /* 0x040fe200078e30ff */
[----:B------:R-:W3:Y:S01]  /*0720*/  LDCU UR8, c[0x0][0x3b0] ;  /* 0x00007600ff0877ac */ /* 0x000ee20008000800 */
[----:B------:R-:W-:Y:S02]  /*0730*/  LEA R84, R5, R42, 0x6 ;  /* 0x0000002a05547211 */ /* 0x000fe400078e30ff */
[----:B------:R-:W4:Y:S01]  /*0740*/  LDC.64 R44, c[0x0][0x388] ;  /* 0x0000e200ff2c7b82 */ /* 0x000f220000000a00 */
[----:B0-----:R-:W-:-:S04]  /*0750*/  LEA R43, R4, R3, 0x4 ;  /* 0x00000003042b7211 */ /* 0x001fc800078e20ff */
[----:B------:R-:W-:-:S04]  /*0760*/  LOP3.LUT R57, R43, 0x3f, RZ, 0xc0, !PT ;  /* 0x0000003f2b397812 */ /* 0x000fc800078ec0ff */
[----:B------:R-:W-:Y:S01]  /*0770*/  LEA R91, R2, R57, 0x6 ;  /* 0x00000039025b7211 */ /* 0x000fe200078e30ff */
[----:B------:R-:W-:-:S04]  /*0780*/  IMAD R41, R0, 0x40, R57 ;  /* 0x0000004000297824 */ /* 0x000fc800078e0239 */
[C---:B--2---:R-:W-:Y:S02]  /*0790*/  IMAD R83, R48.reuse, UR5, R41 ;  /* 0x0000000530537c24 */ /* 0x044fe4000f8e0229 */
[----:B---3--:R-:W-:Y:S02]  /*07a0*/  IMAD R55, R48, UR8, R91 ;  /* 0x0000000830377c24 */ /* 0x008fe4000f8e025b */
[----:B------:R-:W-:Y:S02]  /*07b0*/  IMAD R53, R50, UR5, R41 ;  /* 0x0000000532357c24 */ /* 0x000fe4000f8e0229 */
[----:B-1----:R-:W-:-:S04]  /*07c0*/  IMAD.WIDE R82, R83, 0x4, R46 ;  /* 0x0000000453527825 */ /* 0x002fc800078e022e */
[----:B------:R-:W-:Y:S01]  /*07d0*/  IMAD R51, R50, UR8, R91 ;  /* 0x0000000832337c24 */ /* 0x000fe2000f8e025b */
[----:B------:R0:W2:Y:S01]  /*07e0*/  LDG.E.CONSTANT R59, desc[UR6][R82.64] ;  /* 0x00000006523b7981 */ /* 0x0000a2000c1e9900 */
[----:B------:R-:W-:Y:S02]  /*07f0*/  IMAD R49, R84, UR5, R41 ;  /* 0x0000000554317c24 */ /* 0x000fe4000f8e0229 */
[----:B----4-:R-:W-:-:S04]  /*0800*/  IMAD.WIDE R54, R55, 0x4, R44 ;  /* 0x0000000437367825 */ /* 0x010fc800078e022c */
[----:B------:R-:W-:Y:S02]  /*0810*/  IMAD R39, R84, UR8, R91 ;  /* 0x0000000854277c24 */ /* 0x000fe4000f8e025b */
[----:B------:R-:W-:Y:S01]  /*0820*/  IMAD.WIDE R52, R53, 0x4, R46 ;  /* 0x0000000435347825 */ /* 0x000fe200078e022e */
[----:B------:R-:W3:Y:S03]  /*0830*/  LDG.E.CONSTANT R54, desc[UR6][R54.64] ;  /* 0x0000000636367981 */ /* 0x000ee6000c1e9900 */
[----:B------:R-:W-:Y:S02]  /*0840*/  IMAD.WIDE R50, R51, 0x4, R44 ;  /* 0x0000000433327825 */ /* 0x000fe400078e022c */
[----:B------:R-:W4:Y:S02]  /*0850*/  LDG.E.CONSTANT R52, desc[UR6][R52.64] ;  /* 0x0000000634347981 */ /* 0x000f24000c1e9900 */
[----:B------:R-:W-:-:S02]  /*0860*/  IMAD.WIDE R48, R49, 0x4, R46 ;  /* 0x0000000431307825 */ /* 0x000fc400078e022e */
[----:B------:R-:W5:Y:S02]  /*0870*/  LDG.E.CONSTANT R50, desc[UR6][R50.64] ;  /* 0x0000000632327981 */ /* 0x000f64000c1e9900 */
[----:B0-----:R-:W-:Y:S02]  /*0880*/  IMAD.WIDE R82, R39, 0x4, R44 ;  /* 0x0000000427527825 */ /* 0x001fe400078e022c */
[----:B------:R0:W5:Y:S04]  /*0890*/  LDG.E.CONSTANT R61, desc[UR6][R48.64] ;  /* 0x00000006303d7981 */ /* 0x000168000c1e9900 */
[----:B------:R1:W5:Y:S01]  /*08a0*/  LDG.E.CONSTANT R83, desc[UR6][R82.64] ;  /* 0x0000000652537981 */ /* 0x000362000c1e9900 */
[----:B------:R-:W0:Y:S01]  /*08b0*/  S2R R63, SR_CgaCtaId ;  /* 0x00000000003f7919 */ /* 0x000e220000008800 */
[----:B------:R-:W-:-:S02]  /*08c0*/  MOV R84, 0x400 ;  /* 0x0000040000547802 */ /* 0x000fc40000000f00 */
[----:B------:R-:W-:-:S03]  /*08d0*/  SHF.L.U32 R43, R43, 0x2, RZ ;  /* 0x000000022b2b7819 */ /* 0x000fc600000006ff */
[----:B------:R-:W-:Y:S01]  /*08e0*/  VIADD R39, R84, 0x4000 ;  /* 0x0000400054277836 */ /* 0x000fe20000000000 */
[----:B------:R-:W-:Y:S02]  /*08f0*/  LOP3.LUT R43, R43, 0xfc, RZ, 0xc0, !PT ;  /* 0x000000fc2b2b7812 */ /* 0x000fe400078ec0ff */
[C---:B------:R-:W-:Y:S02]  /*0900*/  LEA R88, R5.reuse, R56, 0x6 ;  /* 0x0000003805587211 */ /* 0x040fe400078e30ff */
[----:B------:R-:W-:-:S03]  /*0910*/  LEA R92, R5, R62, 0x6 ;  /* 0x0000003e055c7211 */ /* 0x000fc600078e30ff */
[----:B------:R-:W-:Y:S01]  /*0920*/  IMAD R93, R88, UR5, R41 ;  /* 0x00000005585d7c24 */ /* 0x000fe2000f8e0229 */
[C---:B0-----:R-:W-:Y:S02]  /*0930*/  LEA R39, R63.reuse, R39, 0x18 ;  /* 0x000000273f277211 */ /* 0x041fe400078ec0ff */
[----:B------:R-:W-:-:S03]  /*0940*/  LEA R84, R63, R84, 0x18 ;  /* 0x000000543f547211 */ /* 0x000fc600078ec0ff */
[----:B------:R-:W-:Y:S01]  /*0950*/  IMAD R57, R57, 0x108, R39 ;  /* 0x0000010839397824 */ /* 0x000fe200078e0227 */
[----:B------:R-:W-:-:S04]  /*0960*/  IADD3 R43, PT, PT, R84, R43, RZ ;  /* 0x0000002b542b7210 */ /* 0x000fc80007ffe0ff */
[C---:B------:R-:W-:Y:S02]  /*0970*/  LEA R48, R38.reuse, R43, 0x8 ;  /* 0x0000002b26307211 */ /* 0x040fe400078e40ff */
[----:B------:R-:W-:Y:S01]  /*0980*/  LEA R49, R38, R57, 0x2 ;  /* 0x0000003926317211 */ /* 0x000fe200078e10ff */
[C---:B------:R-:W-:Y:S01]  /*0990*/  IMAD R53, R40.reuse, 0x4, R57 ;  /* 0x0000000428357824 */ /* 0x040fe200078e0239 */
[-C--:B------:R-:W-:Y:S02]  /*09a0*/  LEA R51, R40, R43.reuse, 0x8 ;  /* 0x0000002b28337211 */ /* 0x080fe400078e40ff */
[C---:B-1----:R-:W-:Y:S02]  /*09b0*/  LEA R82, R42.reuse, R43, 0x8 ;  /* 0x0000002b2a527211 */ /* 0x042fe400078e40ff */
[----:B------:R-:W-:Y:S01]  /*09c0*/  LEA R86, R42, R57, 0x2 ;  /* 0x000000392a567211 */ /* 0x000fe200078e10ff */
[C---:B------:R-:W-:Y:S01]  /*09d0*/  IMAD R81, R92.reuse, UR5, R41 ;  /* 0x000000055c517c24 */ /* 0x040fe2000f8e0229 */
[C---:B------:R-:W-:Y:S01]  /*09e0*/  LEA R90, R5.reuse, R58, 0x6 ;  /* 0x0000003a055a7211 */ /* 0x040fe200078e30ff */
[----:B------:R-:W-:Y:S01]  /*09f0*/  IMAD R87, R92, UR8, R91 ;  /* 0x000000085c577c24 */ /* 0x000fe2000f8e025b */
[C---:B------:R-:W-:Y:S01]  /*0a00*/  LEA R89, R5.reuse, R64, 0x6 ;  /* 0x0000004005597211 */ /* 0x040fe200078e30ff */
[C---:B------:R-:W-:Y:S01]  /*0a10*/  IMAD R77, R5.reuse, 0x40, R70 ;  /* 0x00000040054d7824 */ /* 0x040fe200078e0246 */
[----:B------:R-:W-:Y:S01]  /*0a20*/  LEA R85, R5, R66, 0x6 ;  /* 0x0000004205557211 */ /* 0x000fe200078e30ff */
[----:B------:R-:W-:Y:S01]  /*0a30*/  IMAD.WIDE R92, R93, 0x4, R46 ;  /* 0x000000045d5c7825 */ /* 0x000fe200078e022e */
[----:B------:R-:W-:-:S02]  /*0a40*/  LEA R65, R5, R72, 0x6 ;  /* 0x0000004805417211 */ /* 0x000fc400078e30ff */
[----:B------:R-:W-:Y:S01]  /*0a50*/  LEA R69, R5, R74, 0x6 ;  /* 0x0000004a05457211 */ /* 0x000fe200078e30ff */
[--C-:B------:R-:W-:Y:S02]  /*0a60*/  IMAD R75, R85, UR5, R41.reuse ;  /* 0x00000005554b7c24 */ /* 0x100fe4000f8e0229 */
[--C-:B------:R-:W-:Y:S02]  /*0a70*/  IMAD R73, R77, UR5, R41.reuse ;  /* 0x000000054d497c24 */ /* 0x100fe4000f8e0229 */
[----:B------:R-:W-:Y:S02]  /*0a80*/  IMAD R67, R69, UR5, R41 ;  /* 0x0000000545437c24 */ /* 0x000fe4000f8e0229 */
[--C-:B------:R-:W-:Y:S02]  /*0a90*/  IMAD R55, R90, UR8, R91.reuse ;  /* 0x000000085a377c24 */ /* 0x100fe4000f8e025b */
[--C-:B------:R-:W-:Y:S02]  /*0aa0*/  IMAD R85, R85, UR8, R91.reuse ;  /* 0x0000000855557c24 */ /* 0x100fe4000f8e025b */
[----:B------:R-:W-:-:S02]  /*0ab0*/  IMAD R77, R77, UR8, R91 ;  /* 0x000000084d4d7c24 */ /* 0x000fc4000f8e025b */
[----:B------:R-:W-:Y:S01]  /*0ac0*/  IMAD R69, R69, UR8, R91 ;  /* 0x0000000845457c24 */ /* 0x000fe2000f8e025b */
[----:B--2---:R0:W-:Y:S04]  /*0ad0*/  STS [R48], R59 ;  /* 0x0000003b30007388 */ /* 0x0041e80000000800 */
[----:B---3--:R-:W-:Y:S01]  /*0ae0*/  STS [R49], R54 ;  /* 0x0000003631007388 */ /* 0x008fe20000000800 */
[----:B0-----:R-:W-:-:S03]  /*0af0*/  IMAD R48, R5, 0x40, R60 ;  /* 0x0000004005307824 */ /* 0x001fc600078e023c */
[----:B----4-:R0:W-:Y:S04]  /*0b00*/  STS [R51], R52 ;  /* 0x0000003433007388 */ /* 0x0101e80000000800 */
[----:B-----5:R1:W-:Y:S04]  /*0b10*/  STS [R53], R50 ;  /* 0x0000003235007388 */ /* 0x0203e80000000800 */
[----:B------:R2:W-:Y:S01]  /*0b20*/  STS [R82], R61 ;  /* 0x0000003d52007388 */ /* 0x0005e20000000800 */
[----:B0-----:R-:W-:-:S03]  /*0b30*/  LEA R52, R5, R68, 0x6 ;  /* 0x0000004405347211 */ /* 0x001fc600078e30ff */
[----:B------:R0:W-:Y:S01]  /*0b40*/  STS [R86], R83 ;  /* 0x0000005356007388 */ /* 0x0001e20000000800 */
[C---:B-1----:R-:W-:Y:S01]  /*0b50*/  LEA R50, R5.reuse, R76, 0x6 ;  /* 0x0000004c05327211 */ /* 0x042fe200078e30ff */
[----:B------:R-:W-:Y:S02]  /*0b60*/  IMAD R51, R90, UR5, R41 ;  /* 0x000000055a337c24 */ /* 0x000fe4000f8e0229 */
[C---:B------:R-:W-:Y:S02]  /*0b70*/  IMAD R53, R48.reuse, UR8, R91 ;  /* 0x0000000830357c24 */ /* 0x040fe4000f8e025b */
[----:B--2---:R-:W-:Y:S02]  /*0b80*/  IMAD R82, R48, UR5, R41 ;  /* 0x0000000530527c24 */ /* 0x004fe4000f8e0229 */
[----:B0-----:R-:W-:Y:S01]  /*0b90*/  IMAD R83, R88, UR8, R91 ;  /* 0x0000000858537c24 */ /* 0x001fe2000f8e025b */
[C---:B------:R-:W-:Y:S01]  /*0ba0*/  LEA R86, R5.reuse, R78, 0x6 ;  /* 0x0000004e05567211 */ /* 0x040fe200078e30ff */
[----:B------:R-:W-:-:S02]  /*0bb0*/  IMAD R88, R5, 0x40, R80 ;  /* 0x0000004005587824 */ /* 0x000fc400078e0250 */
[C---:B------:R-:W-:Y:S02]  /*0bc0*/  IMAD R79, R52.reuse, UR5, R41 ;  /* 0x00000005344f7c24 */ /* 0x040fe4000f8e0229 */
[----:B------:R-:W-:Y:S02]  /*0bd0*/  IMAD R71, R52, UR8, R91 ;  /* 0x0000000834477c24 */ /* 0x000fe4000f8e025b */
[--C-:B------:R-:W-:Y:S02]  /*0be0*/  IMAD R54, R89, UR5, R41.reuse ;  /* 0x0000000559367c24 */ /* 0x100fe4000f8e0229 */
[--C-:B------:R-:W-:Y:S02]  /*0bf0*/  IMAD R59, R65, UR5, R41.reuse ;  /* 0x00000005413b7c24 */ /* 0x100fe4000f8e0229 */
[--C-:B------:R-:W-:Y:S02]  /*0c00*/  IMAD R48, R50, UR5, R41.reuse ;  /* 0x0000000532307c24 */ /* 0x100fe4000f8e0229 */
[----:B------:R-:W-:-:S02]  /*0c10*/  IMAD R49, R86, UR5, R41 ;  /* 0x0000000556317c24 */ /* 0x000fc4000f8e0229 */
[----:B------:R-:W-:Y:S02]  /*0c20*/  IMAD R52, R88, UR5, R41 ;  /* 0x0000000558347c24 */ /* 0x000fe4000f8e0229 */
[----:B------:R0:W2:Y:S01]  /*0c30*/  LDG.E.CONSTANT R41, desc[UR6][R92.64] ;  /* 0x000000065c297981 */ /* 0x0000a2000c1e9900 */
[----:B------:R-:W-:Y:S02]  /*0c40*/  IMAD R63, R50, UR8, R91 ;  /* 0x00000008323f7c24 */ /* 0x000fe4000f8e025b */
[----:B------:R-:W-:-:S04]  /*0c50*/  IMAD.WIDE R50, R51, 0x4, R46 ;  /* 0x0000000433327825 */ /* 0x000fc800078e022e */
[----:B0-----:R-:W-:-:S04]  /*0c60*/  IMAD.WIDE R92, R82, 0x4, R46 ;  /* 0x00000004525c7825 */ /* 0x001fc800078e022e */
[--C-:B------:R-:W-:Y:S01]  /*0c70*/  IMAD R89, R89, UR8, R91.reuse ;  /* 0x0000000859597c24 */ /* 0x100fe2000f8e025b */
[----:B------:R0:W3:Y:S01]  /*0c80*/  LDG.E.CONSTANT R90, desc[UR6][R92.64] ;  /* 0x000000065c5a7981 */ /* 0x0000e2000c1e9900 */
[--C-:B------:R-:W-:Y:S02]  /*0c90*/  IMAD R65, R65, UR8, R91.reuse ;  /* 0x0000000841417c24 */ /* 0x100fe4000f8e025b */
[--C-:B------:R-:W-:Y:S02]  /*0ca0*/  IMAD R61, R86, UR8, R91.reuse ;  /* 0x00000008563d7c24 */ /* 0x100fe4000f8e025b */
[----:B------:R-:W-:Y:S02]  /*0cb0*/  IMAD R91, R88, UR8, R91 ;  /* 0x00000008585b7c24 */ /* 0x000fe4000f8e025b */
[----:B------:R1:W4:Y:S01]  /*0cc0*/  LDG.E.CONSTANT R88, desc[UR6][R50.64] ;  /* 0x0000000632587981 */ /* 0x000322000c1e9900 */
[----:B0-----:R-:W-:-:S05]  /*0cd0*/  IMAD.WIDE R92, R81, 0x4, R46 ;  /* 0x00000004515c7825 */ /* 0x001fca00078e022e */
[----:B------:R0:W5:Y:S01]  /*0ce0*/  LDG.E.CONSTANT R81, desc[UR6][R92.64] ;  /* 0x000000065c517981 */ /* 0x000162000c1e9900 */
[----:B-1----:R-:W-:-:S05]  /*0cf0*/  IMAD.WIDE R50, R54, 0x4, R46 ;  /* 0x0000000436327825 */ /* 0x002fca00078e022e */
[----:B------:R1:W5:Y:S01]  /*0d00*/  LDG.E.CONSTANT R86, desc[UR6][R50.64] ;  /* 0x0000000632567981 */ /* 0x000362000c1e9900 */
        /* <DEDUP_REMOVED lines=10> */
[----:B-1----:R-:W-:-:S04]  /*0db0*/  IMAD.WIDE R50, R48, 0x4, R46 ;  /* 0x0000000430327825 */ /* 0x002fc800078e022e */
[--C-:B------:R-:W-:Y:S02]  /*0dc0*/  IMAD.WIDE R48, R49, 0x4, R46.reuse ;  /* 0x0000000431307825 */ /* 0x100fe400078e022e */
[----:B------:R-:W5:Y:S02]  /*0dd0*/  LDG.E.CONSTANT R50, desc[UR6][R50.64] ;  /* 0x0000000632327981 */ /* 0x000f64000c1e9900 */
[----:B------:R-:W-:Y:S02]  /*0de0*/  IMAD.WIDE R46, R52, 0x4, R46 ;  /* 0x00000004342e7825 */ /* 0x000fe400078e022e */
[----:B------:R-:W5:Y:S02]  /*0df0*/  LDG.E.CONSTANT R48, desc[UR6][R48.64] ;  /* 0x0000000630307981 */ /* 0x000f64000c1e9900 */
[--C-:B------:R-:W-:Y:S02]  /*0e00*/  IMAD.WIDE R52, R53, 0x4, R44.reuse ;  /* 0x0000000435347825 */ /* 0x100fe400078e022c */
[----:B------:R-:W5:Y:S02]  /*0e10*/  LDG.E.CONSTANT R46, desc[UR6][R46.64] ;  /* 0x000000062e2e7981 */ /* 0x000f64000c1e9900 */
[----:B0-----:R-:W-:-:S04]  /*0e20*/  IMAD.WIDE R92, R87, 0x4, R44 ;  /* 0x00000004575c7825 */ /* 0x001fc800078e022c */
[--C-:B------:R-:W-:Y:S01]  /*0e30*/  IMAD.WIDE R82, R83, 0x4, R44.reuse ;  /* 0x0000000453527825 */ /* 0x100fe200078e022c */
[----:B------:R0:W5:Y:S03]  /*0e40*/  LDG.E.CONSTANT R49, desc[UR6][R52.64] ;  /* 0x0000000634317981 */ /* 0x000166000c1e9900 */
[--C-:B------:R-:W-:Y:S01]  /*0e50*/  IMAD.WIDE R54, R55, 0x4, R44.reuse ;  /* 0x0000000437367825 */ /* 0x100fe200078e022c */
[----:B------:R1:W5:Y:S04]  /*0e60*/  LDG.E.CONSTANT R51, desc[UR6][R92.64] ;  /* 0x000000065c337981 */ /* 0x000368000c1e9900 */
[----:B------:R-:W3:Y:S01]  /*0e70*/  LDG.E.CONSTANT R82, desc[UR6][R82.64] ;  /* 0x0000000652527981 */ /* 0x000ee2000c1e9900 */
[----:B0-----:R-:W-:-:S03]  /*0e80*/  IMAD.WIDE R52, R89, 0x4, R44 ;  /* 0x0000000459347825 */ /* 0x001fc600078e022c */
[----:B------:R-:W5:Y:S01]  /*0e90*/  LDG.E.CONSTANT R54, desc[UR6][R54.64] ;  /* 0x0000000636367981 */ /* 0x000f62000c1e9900 */
[----:B-1----:R-:W-:-:S03]  /*0ea0*/  IMAD.WIDE R92, R85, 0x4, R44 ;  /* 0x00000004555c7825 */ /* 0x002fc600078e022c */
[----:B------:R0:W5:Y:S04]  /*0eb0*/  LDG.E.CONSTANT R87, desc[UR6][R52.64] ;  /* 0x0000000634577981 */ /* 0x000168000c1e9900 */
[----:B------:R1:W5:Y:S01]  /*0ec0*/  LDG.E.CONSTANT R85, desc[UR6][R92.64] ;  /* 0x000000065c557981 */ /* 0x000362000c1e9900 */
[----:B0-----:R-:W-:-:S04]  /*0ed0*/  IMAD.WIDE R52, R71, 0x4, R44 ;  /* 0x0000000447347825 */ /* 0x001fc800078e022c */
[--C-:B-1----:R-:W-:Y:S01]  /*0ee0*/  IMAD.WIDE R92, R77, 0x4, R44.reuse ;  /* 0x000000044d5c7825 */ /* 0x102fe200078e022c */
        /* <DEDUP_REMOVED lines=8> */
[----:B------:R0:W5:Y:S03]  /*0f70*/  LDG.E.CONSTANT R63, desc[UR6][R52.64] ;  /* 0x00000006343f7981 */ /* 0x000166000c1e9900 */
[----:B------:R-:W-:Y:S01]  /*0f80*/  IMAD.WIDE R44, R91, 0x4, R44 ;  /* 0x000000045b2c7825 */ /* 0x000fe200078e022c */
[----:B------:R1:W5:Y:S05]  /*0f90*/  LDG.E.CONSTANT R61, desc[UR6][R92.64] ;  /* 0x000000065c3d7981 */ /* 0x00036a000c1e9900 */
[----:B------:R1:W5:Y:S01]  /*0fa0*/  LDG.E.CONSTANT R44, desc[UR6][R44.64] ;  /* 0x000000062c2c7981 */ /* 0x000362000c1e9900 */
[----:B------:R-:W-:-:S02]  /*0fb0*/  LEA R77, R56, R43, 0x8 ;  /* 0x0000002b384d7211 */ /* 0x000fc400078e40ff */
[----:B------:R-:W-:Y:S02]  /*0fc0*/  LEA R83, R56, R57, 0x2 ;  /* 0x0000003938537211 */ /* 0x000fe400078e10ff */
[----:B------:R-:W-:Y:S01]  /*0fd0*/  LEA R89, R58, R43, 0x8 ;  /* 0x0000002b3a597211 */ /* 0x000fe200078e40ff */
[--C-:B------:R-:W-:Y:S01]  /*0fe0*/  IMAD R91, R60, 0x100, R43.reuse ;  /* 0x000001003c5b7824 */ /* 0x100fe200078e022b */
[-C--:B0-----:R-:W-:Y:S02]  /*0ff0*/  LEA R53, R58, R57.reuse, 0x2 ;  /* 0x000000393a357211 */ /* 0x081fe400078e10ff */
[----:B------:R-:W-:Y:S02]  /*1000*/  LEA R52, R60, R57, 0x2 ;  /* 0x000000393c347211 */ /* 0x000fe400078e10ff */
[-C--:B-1----:R-:W-:Y:S02]  /*1010*/  LEA R92, R62, R43.reuse, 0x8 ;  /* 0x0000002b3e5c7211 */ /* 0x082fe400078e40ff */
[----:B------:R-:W-:Y:S01]  /*1020*/  LEA R45, R64, R43, 0x8 ;  /* 0x0000002b402d7211 */ /* 0x000fe200078e40ff */
[----:B------:R-:W-:-:S02]  /*1030*/  IMAD R47, R70, 0x100, R43 ;  /* 0x00000100462f7824 */ /* 0x000fc400078e022b */
[----:B------:R-:W-:Y:S01]  /*1040*/  IMAD R39, R4, 0x108, R39 ;  /* 0x0000010804277824 */ /* 0x000fe200078e0227 */
[----:B------:R-:W-:-:S03]  /*1050*/  UMOV UR5, 0x100 ;  /* 0x0000010000057882 */ /* 0x000fc60000000000 */
[----:B------:R-:W-:Y:S01]  /*1060*/  VIADD R39, R39, 0x2100 ;  /* 0x0000210027277836 */ /* 0x000fe20000000000 */
[----:B--2---:R0:W-:Y:S02]  /*1070*/  STS [R77], R41 ;  /* 0x000000294d007388 */ /* 0x0041e40000000800 */
[----:B0-----:R-:W-:Y:S02]  /*1080*/  LEA R41, R62, R57, 0x2 ;  /* 0x000000393e297211 */ /* 0x001fe400078e10ff */
[----:B------:R-:W-:Y:S01]  /*1090*/  MOV R77, RZ ;  /* 0x000000ff004d7202 */ /* 0x000fe20000000f00 */
[----:B---3--:R0:W-:Y:S04]  /*10a0*/  STS [R83], R82 ;  /* 0x0000005253007388 */ /* 0x0081e80000000800 */
[----:B----4-:R1:W-:Y:S04]  /*10b0*/  STS [R89], R88 ;  /* 0x0000005859007388 */ /* 0x0103e80000000800 */
[----:B-----5:R2:W-:Y:S01]  /*10c0*/  STS [R53], R54 ;  /* 0x0000003635007388 */ /* 0x0205e20000000800 */
[----:B0-----:R-:W-:-:S03]  /*10d0*/  IMAD R82, R64, 0x4, R57 ;  /* 0x0000000440527824 */ /* 0x001fc600078e0239 */
[----:B------:R0:W-:Y:S01]  /*10e0*/  STS [R91], R90 ;  /* 0x0000005a5b007388 */ /* 0x0001e20000000800 */
[----:B-1----:R-:W-:-:S03]  /*10f0*/  LEA R88, R66, R43, 0x8 ;  /* 0x0000002b42587211 */ /* 0x002fc600078e40ff */
[----:B------:R1:W-:Y:S01]  /*1100*/  STS [R52], R49 ;  /* 0x0000003134007388 */ /* 0x0003e20000000800 */
[----:B--2---:R-:W-:-:S03]  /*1110*/  LEA R54, R66, R57, 0x2 ;  /* 0x0000003942367211 */ /* 0x004fc600078e10ff */
[----:B------:R2:W-:Y:S01]  /*1120*/  STS [R92], R81 ;  /* 0x000000515c007388 */ /* 0x0005e20000000800 */
[----:B0-----:R-:W-:-:S03]  /*1130*/  LEA R90, R68, R43, 0x8 ;  /* 0x0000002b445a7211 */ /* 0x001fc600078e40ff */
[----:B------:R-:W-:Y:S01]  /*1140*/  STS [R41], R51 ;  /* 0x0000003329007388 */ /* 0x000fe20000000800 */
[----:B-1----:R-:W-:-:S03]  /*1150*/  LEA R52, R68, R57, 0x2 ;  /* 0x0000003944347211 */ /* 0x002fc600078e10ff */
[----:B------:R0:W-:Y:S01]  /*1160*/  STS [R45], R86 ;  /* 0x000000562d007388 */ /* 0x0001e20000000800 */
[----:B--2---:R-:W-:-:S03]  /*1170*/  LEA R92, R70, R57, 0x2 ;  /* 0x00000039465c7211 */ /* 0x004fc600078e10ff */
[----:B------:R1:W-:Y:S04]  /*1180*/  STS [R82], R87 ;  /* 0x0000005752007388 */ /* 0x0003e80000000800 */
[----:B------:R2:W-:Y:S01]  /*1190*/  STS [R88], R75 ;  /* 0x0000004b58007388 */ /* 0x0005e20000000800 */
[----:B0-----:R-:W-:-:S03]  /*11a0*/  LEA R86, R72, R57, 0x2 ;  /* 0x0000003948567211 */ /* 0x001fc600078e10ff */
[----:B------:R0:W-:Y:S01]  /*11b0*/  STS [R54], R85 ;  /* 0x0000005536007388 */ /* 0x0001e20000000800 */
[----:B-1----:R-:W-:-:S03]  /*11c0*/  LEA R82, R72, R43, 0x8 ;  /* 0x0000002b48527211 */ /* 0x002fc600078e40ff */
[----:B------:R-:W-:Y:S01]  /*11d0*/  STS [R90], R79 ;  /* 0x0000004f5a007388 */ /* 0x000fe20000000800 */
[C---:B------:R-:W-:Y:S01]  /*11e0*/  IMAD R41, R74.reuse, 0x4, R57 ;  /* 0x000000044a297824 */ /* 0x040fe200078e0239 */
[-C--:B--2---:R-:W-:Y:S02]  /*11f0*/  LEA R88, R74, R43.reuse, 0x8 ;  /* 0x0000002b4a587211 */ /* 0x084fe400078e40ff */
[----:B------:R1:W-:Y:S01]  /*1200*/  STS [R52], R55 ;  /* 0x0000003734007388 */ /* 0x0003e20000000800 */
[----:B------:R-:W-:-:S03]  /*1210*/  LEA R45, R76, R43, 0x8 ;  /* 0x0000002b4c2d7211 */ /* 0x000fc600078e40ff */
[----:B------:R2:W-:Y:S01]  /*1220*/  STS [R47], R73 ;  /* 0x000000492f007388 */ /* 0x0005e20000000800 */
[----:B0-----:R-:W-:-:S03]  /*1230*/  LEA R54, R78, R57, 0x2 ;  /* 0x000000394e367211 */ /* 0x001fc600078e10ff */
[----:B------:R-:W-:Y:S01]  /*1240*/  STS [R92], R71 ;  /* 0x000000475c007388 */ /* 0x000fe20000000800 */
[----:B-1----:R-:W-:-:S03]  /*1250*/  LEA R52, R76, R57, 0x2 ;  /* 0x000000394c347211 */ /* 0x002fc600078e10ff */
[----:B------:R-:W-:Y:S01]  /*1260*/  STS [R82], R59 ;  /* 0x0000003b52007388 */ /* 0x000fe20000000800 */
[----:B--2---:R-:W-:-:S03]  /*1270*/  LEA R47, R78, R43, 0x8 ;  /* 0x0000002b4e2f7211 */ /* 0x004fc600078e40ff */
[----:B------:R-:W-:Y:S01]  /*1280*/  STS [R86], R65 ;  /* 0x0000004156007388 */ /* 0x000fe20000000800 */
[C---:B------:R-:W-:Y:S01]  /*1290*/  IMAD R49, R80.reuse, 0x100, R43 ;  /* 0x0000010050317824 */ /* 0x040fe200078e022b */
[----:B------:R-:W-:Y:S02]  /*12a0*/  LEA R57, R80, R57, 0x2 ;  /* 0x0000003950397211 */ /* 0x000fe400078e10ff */
[----:B------:R-:W-:Y:S04]  /*12b0*/  STS [R88], R67 ;  /* 0x0000004358007388 */ /* 0x000fe80000000800 */
[----:B------:R0:W-:Y:S04]  /*12c0*/  STS [R41], R69 ;  /* 0x0000004529007388 */ /* 0x0001e80000000800 */
[----:B------:R-:W-:Y:S04]  /*12d0*/  STS [R45], R50 ;  /* 0x000000322d007388 */ /* 0x000fe80000000800 */
[----:B------:R-:W-:Y:S04]  /*12e0*/  STS [R52], R63 ;  /* 0x0000003f34007388 */ /* 0x000fe80000000800 */
[----:B------:R-:W-:Y:S04]  /*12f0*/  STS [R47], R48 ;  /* 0x000000302f007388 */ /* 0x000fe80000000800 */
[----:B------:R1:W-:Y:S04]  /*1300*/  STS [R54], R61 ;  /* 0x0000003d36007388 */ /* 0x0003e80000000800 */
[----:B------:R-:W-:Y:S04]  /*1310*/  STS [R49], R46 ;  /* 0x0000002e31007388 */ /* 0x000fe80000000800 */
[----:B------:R2:W-:Y:S01]  /*1320*/  STS [R57], R44 ;  /* 0x0000002c39007388 */ /* 0x0005e20000000800 */
[----:B0-----:R-:W-:-:S02]  /*1330*/  IMAD R41, R3, 0x4, R84 ;  /* 0x0000000403297824 */ /* 0x001fc400078e0254 */
[----:B------:R-:W-:Y:S02]  /*1340*/  HFMA2 R55, -RZ, RZ, 0, 0 ;  /* 0x00000000ff377431 */ /* 0x000fe400000001ff */
[----:B------:R-:W-:Y:S02]  /*1350*/  HFMA2 R69, -RZ, RZ, 0, 0 ;  /* 0x00000000ff457431 */ /* 0x000fe400000001ff */
[----:B------:R-:W-:Y:S02]  /*1360*/  HFMA2 R75, -RZ, RZ, 0, 0 ;  /* 0x00000000ff4b7431 */ /* 0x000fe400000001ff */
[----:B------:R-:W-:Y:S02]  /*1370*/  HFMA2 R73, -RZ, RZ, 0, 0 ;  /* 0x00000000ff497431 */ /* 0x000fe400000001ff */
[----:B------:R-:W-:Y:S02]  /*1380*/  HFMA2 R67, -RZ, RZ, 0, 0 ;  /* 0x00000000ff437431 */ /* 0x000fe400000001ff */
[----:B------:R-:W-:-:S02]  /*1390*/  HFMA2 R87, -RZ, RZ, 0, 0 ;  /* 0x00000000ff577431 */ /* 0x000fc400000001ff */
[----:B------:R-:W-:Y:S01]  /*13a0*/  HFMA2 R59, -RZ, RZ, 0, 0 ;  /* 0x00000000ff3b7431 */ /* 0x000fe200000001ff */
[----:B------:R-:W-:Y:S01]  /*13b0*/  MOV R85, RZ ;  /* 0x000000ff00557202 */ /* 0x000fe20000000f00 */
[----:B------:R-:W-:Y:S01]  /*13c0*/  IMAD.MOV.U32 R81, RZ, RZ, RZ ;  /* 0x000000ffff517224 */ /* 0x000fe200078e00ff */
[----:B------:R-:W-:Y:S01]  /*13d0*/  MOV R43, RZ ;  /* 0x000000ff002b7202 */ /* 0x000fe20000000f00 */
[----:B------:R-:W-:Y:S01]  /*13e0*/  IMAD.MOV.U32 R79, RZ, RZ, RZ ;  /* 0x000000ffff4f7224 */ /* 0x000fe200078e00ff */
[----:B------:R-:W-:Y:S02]  /*13f0*/  MOV R83, RZ ;  /* 0x000000ff00537202 */ /* 0x000fe40000000f00 */
[----:B------:R-:W-:Y:S02]  /*1400*/  MOV R65, RZ ;  /* 0x000000ff00417202 */ /* 0x000fe40000000f00 */
[----:B-1----:R-:W-:Y:S02]  /*1410*/  MOV R61, RZ ;  /* 0x000000ff003d7202 */ /* 0x002fe40000000f00 */
[----:B--2---:R-:W-:-:S02]  /*1420*/  MOV R57, RZ ;  /* 0x000000ff00397202 */ /* 0x004fc40000000f00 */
[----:B------:R-:W-:Y:S01]  /*1430*/  IADD3 R41, PT, PT, R41, 0x100, RZ ;  /* 0x0000010029297810 */ /* 0x000fe20007ffe0ff */
[----:B------:R-:W-:Y:S06]  /*1440*/  BAR.SYNC.DEFER_BLOCKING 0x0 ;  /* 0x0000000000007b1d */ /* 0x000fec0000010000 */
.L_x_1:
[----:B------:R-:W-:Y:S01]  /*1450*/  LDS R53, [R41+-0x100] ;  /* 0xffff000029357984 */ /* 0x000fe20000000800 */
[----:B------:R-:W-:-:S03]  /*1460*/  UIADD3 UR5, UPT, UPT, UR5, 0x800, URZ ;  /* 0x0000080005057890 */ /* 0x000fc6000fffe0ff */
[----:B------:R-:W0:Y:S01]  /*1470*/  LDS.64 R44, [R39+-0x2100] ;  /* 0xffdf0000272c7984 */ /* 0x000e220000000a00 */
[----:B------:R-:W-:-:S03]  /*1480*/  UISETP.NE.AND UP0, UPT, UR5, 0x4100, UPT ;  /* 0x000041000500788c */ /* 0x000fc6000bf05270 */
[----:B------:R-:W1:Y:S04]  /*1490*/  LDS.64 R46, [R39+-0x1080] ;  /* 0xffef8000272e7984 */ /* 0x000e680000000a00 */
[----:B------:R-:W2:Y:S04]  /*14a0*/  LDS.64 R48, [R39] ;  /* 0x0000000027307984 */ /* 0x000ea80000000a00 */
[----:B------:R-:W3:Y:S04]  /*14b0*/  LDS R90, [R41+-0xc0] ;  /* 0xffff4000295a7984 */ /* 0x000ee80000000800 */
[----:B------:R-:W4:Y:S04]  /*14c0*/  LDS R54, [R41+-0x80] ;  /* 0xffff800029367984 */ /* 0x000f280000000800 */
[----:B------:R-:W5:Y:S04]  /*14d0*/  LDS.64 R50, [R39+0x1080] ;  /* 0x0010800027327984 */ /* 0x000f680000000a00 */
[----:B------:R-:W5:Y:S04]  /*14e0*/  LDS R71, [R41+-0x40] ;  /* 0xffffc00029477984 */ /* 0x000f680000000800 */
[----:B------:R-:W5:Y:S04]  /*14f0*/  LDS R63, [R41] ;  /* 0x00000000293f7984 */ /* 0x000f680000000800 */
[----:B------:R-:W5:Y:S04]  /*1500*/  LDS R88, [R41+0x40] ;  /* 0x0000400029587984 */ /* 0x000f680000000800 */
[----:B------:R-:W5:Y:S04]  /*1510*/  LDS R52, [R41+0x80] ;  /* 0x0000800029347984 */ /* 0x000f680000000800 */
[----:B------:R-:W5:Y:S01]  /*1520*/  LDS R84, [R41+0xc0] ;  /* 0x0000c00029547984 */ /* 0x000f620000000800 */
[-C--:B0-----:R-:W-:Y:S01]  /*1530*/  FFMA R57, R44, R53.reuse, R57 ;  /* 0x000000352c397223 */ /* 0x081fe20000000039 */
[-C--:B-1----:R-:W-:Y:S01]  /*1540*/  FFMA R59, R46, R53.reuse, R59 ;  /* 0x000000352e3b7223 */ /* 0x082fe2000000003b */
[-C--:B--2---:R-:W-:Y:S01]  /*1550*/  FFMA R61, R48, R53.reuse, R61 ;  /* 0x00000035303d7223 */ /* 0x084fe2000000003d */
[-C--:B---3--:R-:W-:Y:S01]  /*1560*/  FFMA R67, R46, R90.reuse, R67 ;  /* 0x0000005a2e437223 */ /* 0x088fe20000000043 */
[-C--:B------:R-:W-:Y:S01]  /*1570*/  FFMA R92, R48, R90.reuse, R83 ;  /* 0x0000005a305c7223 */ /* 0x080fe20000000053 */
[C---:B------:R-:W-:Y:S01]  /*1580*/  FFMA R65, R44.reuse, R90, R65 ;  /* 0x0000005a2c417223 */ /* 0x040fe20000000041 */
[-C--:B----4-:R-:W-:Y:S01]  /*1590*/  FFMA R73, R44, R54.reuse, R73 ;  /* 0x000000362c497223 */ /* 0x090fe20000000049 */
[-C--:B------:R-:W-:Y:S01]  /*15a0*/  FFMA R86, R46, R54.reuse, R77 ;  /* 0x000000362e567223 */ /* 0x080fe2000000004d */
[-C--:B------:R-:W-:Y:S01]  /*15b0*/  FFMA R82, R48, R54.reuse, R75 ;  /* 0x0000003630527223 */ /* 0x080fe2000000004b */
[C---:B-----5:R-:W-:Y:S01]  /*15c0*/  FFMA R53, R50.reuse, R53, R87 ;  /* 0x0000003532357223 */ /* 0x060fe20000000057 */
[C---:B------:R-:W-:Y:S01]  /*15d0*/  FFMA R54, R50.reuse, R54, R43 ;  /* 0x0000003632367223 */ /* 0x040fe2000000002b */
[----:B------:R-:W-:Y:S01]  /*15e0*/  FFMA R90, R50, R90, R79 ;  /* 0x0000005a325a7223 */ /* 0x000fe2000000004f */
[----:B------:R-:W-:Y:S01]  /*15f0*/  LDS R87, [R41+0x180] ;  /* 0x0001800029577984 */ /* 0x000fe20000000800 */
[-C--:B------:R-:W-:Y:S01]  /*1600*/  FFMA R46, R46, R71.reuse, R69 ;  /* 0x000000472e2e7223 */ /* 0x080fe20000000045 */
[-C--:B------:R-:W-:Y:S01]  /*1610*/  FFMA R85, R48, R71.reuse, R85 ;  /* 0x0000004730557223 */ /* 0x080fe20000000055 */
[-C--:B------:R-:W-:Y:S01]  /*1620*/  FFMA R81, R44, R71.reuse, R81 ;  /* 0x000000472c517223 */ /* 0x080fe20000000051 */
[----:B------:R-:W-:Y:S01]  /*1630*/  FFMA R43, R50, R71, R55 ;  /* 0x00000047322b7223 */ /* 0x000fe20000000037 */
[C---:B------:R-:W-:Y:S01]  /*1640*/  FFMA R57, R63.reuse, R45, R57 ;  /* 0x0000002d3f397223 */ /* 0x040fe20000000039 */
[C---:B------:R-:W-:Y:S01]  /*1650*/  FFMA R59, R63.reuse, R47, R59 ;  /* 0x0000002f3f3b7223 */ /* 0x040fe2000000003b */
[C---:B------:R-:W-:Y:S01]  /*1660*/  FFMA R61, R63.reuse, R49, R61 ;  /* 0x000000313f3d7223 */ /* 0x040fe2000000003d */
[----:B------:R-:W-:Y:S01]  /*1670*/  FFMA R63, R63, R51, R53 ;  /* 0x000000333f3f7223 */ /* 0x000fe20000000035 */
[C---:B------:R-:W-:Y:S01]  /*1680*/  FFMA R67, R88.reuse, R47, R67 ;  /* 0x0000002f58437223 */ /* 0x040fe20000000043 */
[C---:B------:R-:W-:Y:S01]  /*1690*/  FFMA R69, R88.reuse, R49, R92 ;  /* 0x0000003158457223 */ /* 0x040fe2000000005c */
[-C--:B------:R-:W-:Y:S01]  /*16a0*/  FFMA R65, R88, R45.reuse, R65 ;  /* 0x0000002d58417223 */ /* 0x080fe20000000041 */
[----:B------:R-:W-:Y:S01]  /*16b0*/  LDS R50, [R41+0x100] ;  /* 0x0001000029327984 */ /* 0x000fe20000000800 */
[C---:B------:R-:W-:Y:S01]  /*16c0*/  FFMA R73, R52.reuse, R45, R73 ;  /* 0x0000002d34497223 */ /* 0x040fe20000000049 */
[C---:B------:R-:W-:Y:S01]  /*16d0*/  FFMA R75, R52.reuse, R47, R86 ;  /* 0x0000002f344b7223 */ /* 0x040fe20000000056 */
[C---:B------:R-:W-:Y:S01]  /*16e0*/  FFMA R77, R52.reuse, R49, R82 ;  /* 0x00000031344d7223 */ /* 0x040fe20000000052 */
[----:B------:R-:W-:Y:S01]  /*16f0*/  FFMA R79, R52, R51, R54 ;  /* 0x00000033344f7223 */ /* 0x000fe20000000036 */
[C---:B------:R-:W-:Y:S01]  /*1700*/  FFMA R83, R84.reuse, R47, R46 ;  /* 0x0000002f54537223 */ /* 0x040fe2000000002e */
[C---:B------:R-:W-:Y:S01]  /*1710*/  FFMA R81, R84.reuse, R45, R81 ;  /* 0x0000002d54517223 */ /* 0x040fe20000000051 */
[----:B------:R-:W0:Y:S01]  /*1720*/  LDS.64 R52, [R39+-0x20f8] ;  /* 0xffdf080027347984 */ /* 0x000e220000000a00 */
[----:B------:R-:W-:Y:S01]  /*1730*/  FFMA R49, R84, R49, R85 ;  /* 0x0000003154317223 */ /* 0x000fe20000000055 */
[-C--:B------:R-:W-:Y:S01]  /*1740*/  FFMA R71, R88, R51.reuse, R90 ;  /* 0x0000003358477223 */ /* 0x080fe2000000005a */
[----:B------:R-:W-:Y:S01]  /*1750*/  FFMA R43, R84, R51, R43 ;  /* 0x00000033542b7223 */ /* 0x000fe2000000002b */
[----:B------:R-:W1:Y:S04]  /*1760*/  LDS.64 R54, [R39+-0x1078] ;  /* 0xffef880027367984 */ /* 0x000e680000000a00 */
[----:B------:R-:W2:Y:S04]  /*1770*/  LDS.64 R46, [R39+0x8] ;  /* 0x00000800272e7984 */ /* 0x000ea80000000a00 */
[----:B------:R-:W3:Y:S04]  /*1780*/  LDS R48, [R41+0x140] ;  /* 0x0001400029307984 */ /* 0x000ee80000000800 */
[----:B------:R-:W4:Y:S04]  /*1790*/  LDS.64 R44, [R39+0x1088] ;  /* 0x00108800272c7984 */ /* 0x000f280000000a00 */
[----:B------:R-:W5:Y:S04]  /*17a0*/  LDS R85, [R41+0x1c0] ;  /* 0x0001c00029557984 */ /* 0x000f680000000800 */
[----:B------:R-:W5:Y:S04]  /*17b0*/  LDS R90, [R41+0x200] ;  /* 0x00020000295a7984 */ /* 0x000f680000000800 */
[----:B------:R-:W5:Y:S04]  /*17c0*/  LDS R88, [R41+0x240] ;  /* 0x0002400029587984 */ /* 0x000f680000000800 */
[----:B------:R-:W5:Y:S04]  /*17d0*/  LDS R86, [R41+0x280] ;  /* 0x0002800029567984 */ /* 0x000f680000000800 */
[----:B------:R-:W5:Y:S01]  /*17e0*/  LDS R82, [R41+0x2c0] ;  /* 0x0002c00029527984 */ /* 0x000f620000000800 */
[CC--:B0-----:R-:W-:Y:S01]  /*17f0*/  FFMA R57, R52.reuse, R50.reuse, R57 ;  /* 0x0000003234397223 */ /* 0x0c1fe20000000039 */
[-C--:B------:R-:W-:Y:S01]  /*1800*/  FFMA R73, R52, R87.reuse, R73 ;  /* 0x0000005734497223 */ /* 0x080fe20000000049 */
[CC--:B-1----:R-:W-:Y:S01]  /*1810*/  FFMA R84, R54.reuse, R50.reuse, R59 ;  /* 0x0000003236547223 */ /* 0x0c2fe2000000003b */
[-C--:B------:R-:W-:Y:S01]  /*1820*/  FFMA R75, R54, R87.reuse, R75 ;  /* 0x00000057364b7223 */ /* 0x080fe2000000004b */
[C---:B--2---:R-:W-:Y:S01]  /*1830*/  FFMA R92, R46.reuse, R50, R61 ;  /* 0x000000322e5c7223 */ /* 0x044fe2000000003d */
[-C--:B------:R-:W-:Y:S01]  /*1840*/  FFMA R77, R46, R87.reuse, R77 ;  /* 0x000000572e4d7223 */ /* 0x080fe2000000004d */
[-C--:B---3--:R-:W-:Y:S01]  /*1850*/  FFMA R65, R52, R48.reuse, R65 ;  /* 0x0000003034417223 */ /* 0x088fe20000000041 */
[-C--:B------:R-:W-:Y:S01]  /*1860*/  FFMA R67, R54, R48.reuse, R67 ;  /* 0x0000003036437223 */ /* 0x080fe20000000043 */
[-C--:B------:R-:W-:Y:S01]  /*1870*/  FFMA R69, R46, R48.reuse, R69 ;  /* 0x000000302e457223 */ /* 0x080fe20000000045 */
[C---:B----4-:R-:W-:Y:S01]  /*1880*/  FFMA R48, R44.reuse, R48, R71 ;  /* 0x000000302c307223 */ /* 0x050fe20000000047 */
[C---:B------:R-:W-:Y:S01]  /*1890*/  FFMA R50, R44.reuse, R50, R63 ;  /* 0x000000322c327223 */ /* 0x040fe2000000003f */
[----:B------:R-:W-:Y:S01]  /*18a0*/  FFMA R79, R44, R87, R79 ;  /* 0x000000572c4f7223 */ /* 0x000fe2000000004f */
[-C--:B-----5:R-:W-:Y:S01]  /*18b0*/  FFMA R54, R54, R85.reuse, R83 ;  /* 0x0000005536367223 */ /* 0x0a0fe20000000053 */
[-C--:B------:R-:W-:Y:S01]  /*18c0*/  FFMA R81, R52, R85.reuse, R81 ;  /* 0x0000005534517223 */ /* 0x080fe20000000051 */
[-C--:B------:R-:W-:Y:S01]  /*18d0*/  FFMA R59, R46, R85.reuse, R49 ;  /* 0x000000552e3b7223 */ /* 0x080fe20000000031 */
[----:B------:R-:W-:Y:S01]  /*18e0*/  FFMA R43, R44, R85, R43 ;  /* 0x000000552c2b7223 */ /* 0x000fe2000000002b */
[C---:B------:R-:W-:Y:S01]  /*18f0*/  FFMA R57, R90.reuse, R53, R57 ;  /* 0x000000355a397223 */ /* 0x040fe20000000039 */
[C---:B------:R-:W-:Y:S01]  /*1900*/  FFMA R61, R90.reuse, R55, R84 ;  /* 0x000000375a3d7223 */ /* 0x040fe20000000054 */
[----:B------:R-:W-:Y:S01]  /*1910*/  FFMA R71, R90, R45, R50 ;  /* 0x0000002d5a477223 */ /* 0x000fe20000000032 */
[----:B------:R-:W-:Y:S01]  /*1920*/  LDS R46, [R41+0x300] ;  /* 0x00030000292e7984 */ /* 0x000fe20000000800 */
[C---:B------:R-:W-:Y:S01]  /*1930*/  FFMA R65, R88.reuse, R53, R65 ;  /* 0x0000003558417223 */ /* 0x040fe20000000041 */
[C---:B------:R-:W-:Y:S01]  /*1940*/  FFMA R67, R88.reuse, R55, R67 ;  /* 0x0000003758437223 */ /* 0x040fe20000000043 */
[----:B------:R-:W-:Y:S01]  /*1950*/  FFMA R83, R88, R45, R48 ;  /* 0x0000002d58537223 */ /* 0x000fe20000000030 */
[----:B------:R-:W-:Y:S01]  /*1960*/  LDS R44, [R41+0x340] ;  /* 0x00034000292c7984 */ /* 0x000fe20000000800 */
[C---:B------:R-:W-:Y:S01]  /*1970*/  FFMA R73, R86.reuse, R53, R73 ;  /* 0x0000003556497223 */ /* 0x040fe20000000049 */
[----:B------:R-:W-:Y:S01]  /*1980*/  FFMA R75, R86, R55, R75 ;  /* 0x00000037564b7223 */ /* 0x000fe2000000004b */
[----:B------:R-:W-:Y:S01]  /*1990*/  FFMA R63, R90, R47, R92 ;  /* 0x0000002f5a3f7223 */ /* 0x000fe2000000005c */
[----:B------:R-:W0:Y:S01]  /*19a0*/  LDS.64 R48, [R39+0x10] ;  /* 0x0000100027307984 */ /* 0x000e220000000a00 */
[C---:B------:R-:W-:Y:S01]  /*19b0*/  FFMA R81, R82.reuse, R53, R81 ;  /* 0x0000003552517223 */ /* 0x040fe20000000051 */
[----:B------:R-:W-:Y:S01]  /*19c0*/  FFMA R85, R82, R55, R54 ;  /* 0x0000003752557223 */ /* 0x000fe20000000036 */
[-C--:B------:R-:W-:Y:S01]  /*19d0*/  FFMA R69, R88, R47.reuse, R69 ;  /* 0x0000002f58457223 */ /* 0x080fe20000000045 */
[----:B------:R-:W1:Y:S01]  /*19e0*/  LDS.64 R52, [R39+-0x20f0] ;  /* 0xffdf100027347984 */ /* 0x000e620000000a00 */
[-C--:B------:R-:W-:Y:S01]  /*19f0*/  FFMA R77, R86, R47.reuse, R77 ;  /* 0x0000002f564d7223 */ /* 0x080fe2000000004d */
[----:B------:R-:W-:Y:S01]  /*1a00*/  FFMA R59, R82, R47, R59 ;  /* 0x0000002f523b7223 */ /* 0x000fe2000000003b */
[-C--:B------:R-:W-:Y:S01]  /*1a10*/  FFMA R79, R86, R45.reuse, R79 ;  /* 0x0000002d564f7223 */ /* 0x080fe2000000004f */
[----:B------:R-:W2:Y:S01]  /*1a20*/  LDS.64 R54, [R39+-0x1070] ;  /* 0xffef900027367984 */ /* 0x000ea20000000a00 */
[----:B------:R-:W-:-:S03]  /*1a30*/  FFMA R43, R82, R45, R43 ;  /* 0x0000002d522b7223 */ /* 0x000fc6000000002b */
[----:B------:R-:W3:Y:S04]  /*1a40*/  LDS.64 R50, [R39+0x1090] ;  /* 0x0010900027327984 */ /* 0x000ee80000000a00 */
[----:B------:R-:W4:Y:S04]  /*1a50*/  LDS R87, [R41+0x380] ;  /* 0x0003800029577984 */ /* 0x000f280000000800 */
[----:B------:R-:W5:Y:S04]  /*1a60*/  LDS R47, [R41+0x3c0] ;  /* 0x0003c000292f7984 */ /* 0x000f680000000800 */
[----:B------:R-:W5:Y:S04]  /*1a70*/  LDS R90, [R41+0x400] ;  /* 0x00040000295a7984 */ /* 0x000f680000000800 */
[----:B------:R-:W5:Y:S04]  /*1a80*/  LDS R88, [R41+0x440] ;  /* 0x0004400029587984 */ /* 0x000f680000000800 */
[----:B------:R-:W5:Y:S04]  /*1a90*/  LDS R86, [R41+0x480] ;  /* 0x0004800029567984 */ /* 0x000f680000000800 */
[----:B------:R-:W5:Y:S01]  /*1aa0*/  LDS R84, [R41+0x4c0] ;  /* 0x0004c00029547984 */ /* 0x000f620000000800 */
[C---:B0-----:R-:W-:Y:S01]  /*1ab0*/  FFMA R92, R48.reuse, R46, R63 ;  /* 0x0000002e305c7223 */ /* 0x041fe2000000003f */
[----:B------:R-:W-:Y:S01]  /*1ac0*/  FFMA R69, R48, R44, R69 ;  /* 0x0000002c30457223 */ /* 0x000fe20000000045 */
[C---:B-1----:R-:W-:Y:S01]  /*1ad0*/  FFMA R57, R52.reuse, R46, R57 ;  /* 0x0000002e34397223 */ /* 0x042fe20000000039 */
[----:B------:R-:W-:Y:S01]  /*1ae0*/  FFMA R65, R52, R44, R65 ;  /* 0x0000002c34417223 */ /* 0x000fe20000000041 */
[C---:B--2---:R-:W-:Y:S01]  /*1af0*/  FFMA R82, R54.reuse, R46, R61 ;  /* 0x0000002e36527223 */ /* 0x044fe2000000003d */
[----:B------:R-:W-:Y:S01]  /*1b00*/  FFMA R67, R54, R44, R67 ;  /* 0x0000002c36437223 */ /* 0x000fe20000000043 */
[C---:B---3--:R-:W-:Y:S01]  /*1b10*/  FFMA R46, R50.reuse, R46, R71 ;  /* 0x0000002e322e7223 */ /* 0x048fe20000000047 */
[----:B------:R-:W-:Y:S01]  /*1b20*/  FFMA R44, R50, R44, R83 ;  /* 0x0000002c322c7223 */ /* 0x000fe20000000053 */
[-C--:B----4-:R-:W-:Y:S01]  /*1b30*/  FFMA R75, R54, R87.reuse, R75 ;  /* 0x00000057364b7223 */ /* 0x090fe2000000004b */
[-C--:B------:R-:W-:Y:S01]  /*1b40*/  FFMA R73, R52, R87.reuse, R73 ;  /* 0x0000005734497223 */ /* 0x080fe20000000049 */
[-C--:B------:R-:W-:Y:S01]  /*1b50*/  FFMA R77, R48, R87.reuse, R77 ;  /* 0x00000057304d7223 */ /* 0x080fe2000000004d */
[----:B------:R-:W-:Y:S01]  /*1b60*/  FFMA R79, R50, R87, R79 ;  /* 0x00000057324f7223 */ /* 0x000fe2000000004f */
[-C--:B-----5:R-:W-:Y:S01]  /*1b70*/  FFMA R81, R52, R47.reuse, R81 ;  /* 0x0000002f34517223 */ /* 0x0a0fe20000000051 */
        /* <DEDUP_REMOVED lines=9> */
[C---:B------:R-:W-:Y:S01]  /*1c10*/  FFMA R69, R88.reuse, R49, R69 ;  /* 0x0000003158457223 */ /* 0x040fe20000000045 */
[----:B------:R-:W-:Y:S01]  /*1c20*/  FFMA R83, R88, R51, R44 ;  /* 0x0000003358537223 */ /* 0x000fe2000000002c */
[C---:B------:R-:W-:Y:S01]  /*1c30*/  FFMA R73, R86.reuse, R53, R73 ;  /* 0x0000003556497223 */ /* 0x040fe20000000049 */
[C---:B------:R-:W-:Y:S01]  /*1c40*/  FFMA R75, R86.reuse, R55, R75 ;  /* 0x00000037564b7223 */ /* 0x040fe2000000004b */
[----:B------:R-:W-:Y:S01]  /*1c50*/  LDS R92, [R41+0x500] ;  /* 0x00050000295c7984 */ /* 0x000fe20000000800 */
        /* <DEDUP_REMOVED lines=10> */
[----:B------:R-:W4:Y:S04]  /*1d00*/  LDS R88, [R41+0x580] ;  /* 0x0005800029587984 */ /* 0x000f280000000800 */
[----:B------:R5:W4:Y:S04]  /*1d10*/  LDS.64 R54, [R39+0x1098] ;  /* 0x0010980027367984 */ /* 0x000b280000000a00 */
[----:B------:R-:W4:Y:S04]  /*1d20*/  LDS R49, [R41+0x5c0] ;  /* 0x0005c00029317984 */ /* 0x000f280000000800 */
[----:B------:R-:W4:Y:S01]  /*1d30*/  LDS R86, [R41+0x600] ;  /* 0x0006000029567984 */ /* 0x000f220000000800 */
[----:B-----5:R-:W-:-:S03]  /*1d40*/  IADD3 R39, PT, PT, R39, 0x20, RZ ;  /* 0x0000002027277810 */ /* 0x020fc60007ffe0ff */
[----:B------:R-:W5:Y:S04]  /*1d50*/  LDS R82, [R41+0x640] ;  /* 0x0006400029527984 */ /* 0x000f680000000800 */
[----:B------:R-:W5:Y:S04]  /*1d60*/  LDS R50, [R41+0x680] ;  /* 0x0006800029327984 */ /* 0x000f680000000800 */
[----:B------:R2:W5:Y:S01]  /*1d70*/  LDS R48, [R41+0x6c0] ;  /* 0x0006c00029307984 */ /* 0x0005620000000800 */
[-C--:B0-----:R-:W-:Y:S01]  /*1d80*/  FFMA R57, R44, R92.reuse, R57 ;  /* 0x0000005c2c397223 */ /* 0x081fe20000000039 */
[-C--:B-1----:R-:W-:Y:S01]  /*1d90*/  FFMA R61, R46, R92.reuse, R61 ;  /* 0x0000005c2e3d7223 */ /* 0x082fe2000000003d */
[C---:B--2---:R-:W-:Y:S01]  /*1da0*/  FFMA R63, R52.reuse, R92, R63 ;  /* 0x0000005c343f7223 */ /* 0x044fe2000000003f */
[----:B------:R-:W-:Y:S01]  /*1db0*/  IADD3 R41, PT, PT, R41, 0x800, RZ ;  /* 0x0000080029297810 */ /* 0x000fe20007ffe0ff */
[-C--:B---3--:R-:W-:Y:S01]  /*1dc0*/  FFMA R84, R52, R87.reuse, R69 ;  /* 0x0000005734547223 */ /* 0x088fe20000000045 */
[-C--:B------:R-:W-:Y:S01]  /*1dd0*/  FFMA R90, R46, R87.reuse, R67 ;  /* 0x000000572e5a7223 */ /* 0x080fe20000000043 */
[CC--:B------:R-:W-:Y:S01]  /*1de0*/  FFMA R65, R44.reuse, R87.reuse, R65 ;  /* 0x000000572c417223 */ /* 0x0c0fe20000000041 */
[-C--:B----4-:R-:W-:Y:S01]  /*1df0*/  FFMA R73, R44, R88.reuse, R73 ;  /* 0x000000582c497223 */ /* 0x090fe20000000049 */
[-C--:B------:R-:W-:Y:S01]  /*1e00*/  FFMA R75, R46, R88.reuse, R75 ;  /* 0x000000582e4b7223 */ /* 0x080fe2000000004b */
[----:B------:R-:W-:Y:S01]  /*1e10*/  FFMA R51, R52, R88, R77 ;  /* 0x0000005834337223 */ /* 0x000fe2000000004d */
[C---:B------:R-:W-:Y:S01]  /*1e20*/  FFMA R92, R54.reuse, R92, R71 ;  /* 0x0000005c365c7223 */ /* 0x040fe20000000047 */
[C---:B------:R-:W-:Y:S01]  /*1e30*/  FFMA R69, R54.reuse, R87, R83 ;  /* 0x0000005736457223 */ /* 0x040fe20000000053 */
[----:B------:R-:W-:Y:S01]  /*1e40*/  FFMA R88, R54, R88, R79 ;  /* 0x0000005836587223 */ /* 0x000fe2000000004f */
        /* <DEDUP_REMOVED lines=8> */
[C---:B-----5:R-:W-:Y:S01]  /*1ed0*/  FFMA R79, R82.reuse, R55, R69 ;  /* 0x00000037524f7223 */ /* 0x060fe20000000045 */
        /* <DEDUP_REMOVED lines=11> */
[----:B------:R-:W-:Y:S06]  /*1f90*/  BRA.U UP0, `(.L_x_1) ;  /* 0xfffffff5002c7547 */ /* 0x000fec000b83ffff */
[C---:B------:R-:W-:Y:S01]  /*1fa0*/  PRMT R57, R5.reuse, 0x7610, R57 ;  /* 0x0000761005397816 */ /* 0x040fe20000000039 */
[----:B------:R-:W-:Y:S01]  /*1fb0*/  BAR.SYNC.DEFER_BLOCKING 0x0 ;  /* 0x0000000000007b1d */ /* 0x000fe20000010000 */
[C---:B------:R-:W-:Y:S02]  /*1fc0*/  PRMT R59, R5.reuse, 0x7610, R59 ;  /* 0x00007610053b7816 */ /* 0x040fe4000000003b */
[C---:B------:R-:W-:Y:S02]  /*1fd0*/  PRMT R61, R5.reuse, 0x7610, R61 ;  /* 0x00007610053d7816 */ /* 0x040fe4000000003d */
[C---:B------:R-:W-:Y:S02]  /*1fe0*/  PRMT R87, R5.reuse, 0x7610, R87 ;  /* 0x0000761005577816 */ /* 0x040fe40000000057 */
[C---:B------:R-:W-:Y:S02]  /*1ff0*/  PRMT R65, R5.reuse, 0x7610, R65 ;  /* 0x0000761005417816 */ /* 0x040fe40000000041 */
[----:B------:R-:W-:-:S02]  /*2000*/  PRMT R67, R5, 0x7610, R67 ;  /* 0x0000761005437816 */ /* 0x000fc40000000043 */
[C---:B------:R-:W-:Y:S02]  /*2010*/  PRMT R83, R5.reuse, 0x7610, R83 ;  /* 0x0000761005537816 */ /* 0x040fe40000000053 */
        /* <DEDUP_REMOVED lines=9> */
[----:B------:R-:W-:Y:S02]  /*20b0*/  IADD3 R5, PT, PT, R5, 0x1, RZ ;  /* 0x0000000105057810 */ /* 0x000fe40007ffe0ff */
[----:B------:R-:W-:-:S02]  /*20c0*/  FMNMX R22, R57, R22, !PT ;  /* 0x0000001639167209 */ /* 0x000fc40007800000 */
[----:B------:R-:W-:Y:S02]  /*20d0*/  ISETP.NE.AND P0, PT, R5, UR4, PT ;  /* 0x0000000405007c0c */ /* 0x000fe4000bf05270 */
[----:B------:R-:W-:Y:S02]  /*20e0*/  FMNMX R37, R57, R37, PT ;  /* 0x0000002539257209 */ /* 0x000fe40003800000 */
[C---:B------:R-:W-:Y:S02]  /*20f0*/  FMNMX R21, R59.reuse, R21, !PT ;  /* 0x000000153b157209 */ /* 0x040fe40007800000 */
[----:B------:R-:W-:Y:S02]  /*2100*/  FMNMX R36, R59, R36, PT ;  /* 0x000000243b247209 */ /* 0x000fe40003800000 */
[C---:B------:R-:W-:Y:S02]  /*2110*/  FMNMX R20, R61.reuse, R20, !PT ;  /* 0x000000143d147209 */ /* 0x040fe40007800000 */
[----:B------:R-:W-:-:S02]  /*2120*/  FMNMX R35, R61, R35, PT ;  /* 0x000000233d237209 */ /* 0x000fc40003800000 */
[C---:B------:R-:W-:Y:S02]  /*2130*/  FMNMX R19, R87.reuse, R19, !PT ;  /* 0x0000001357137209 */ /* 0x040fe40007800000 */
        /* <DEDUP_REMOVED lines=24> */
[----:B------:R-:W-:Y:S01]  /*22c0*/  FMNMX R6, R55, R6, PT ;  /* 0x0000000637067209 */ /* 0x000fe20003800000 */
[----:B------:R-:W-:Y:S06]  /*22d0*/  @P0 BRA `(.L_x_2) ;  /* 0xffffffe000fc0947 */ /* 0x000fec000383ffff */
[----:B------:R-:W-:Y:S01]  /*22e0*/  MOV R5, R22 ;  /* 0x0000001600057202 */ /* 0x000fe20000000f00 */
[----:B------:R-:W-:Y:S01]  /*22f0*/  IMAD.MOV.U32 R48, RZ, RZ, R37 ;  /* 0x000000ffff307224 */ /* 0x000fe200078e0025 */
[----:B------:R-:W-:Y:S01]  /*2300*/  MOV R42, R21 ;  /* 0x00000015002a7202 */ /* 0x000fe20000000f00 */
[----:B------:R-:W-:Y:S01]  /*2310*/  IMAD.MOV.U32 R46, RZ, RZ, R19 ;  /* 0x000000ffff2e7224 */ /* 0x000fe200078e0013 */
[----:B------:R-:W-:Y:S01]  /*2320*/  MOV R51, R36 ;  /* 0x0000002400337202 */ /* 0x000fe20000000f00 */
[----:B------:R-:W-:Y:S01]  /*2330*/  IMAD.MOV.U32 R38, RZ, RZ, R25 ;  /* 0x000000ffff267224 */ /* 0x000fe200078e0019 */
[----:B------:R-:W-:Y:S01]  /*2340*/  MOV R44, R20 ;  /* 0x00000014002c7202 */ /* 0x000fe20000000f00 */
[----:B------:R-:W-:Y:S01]  /*2350*/  IMAD.MOV.U32 R22, RZ, RZ, R14 ;  /* 0x000000ffff167224 */ /* 0x000fe200078e000e */
[----:B------:R-:W-:Y:S02]  /*2360*/  MOV R49, R35 ;  /* 0x0000002300317202 */ /* 0x000fe40000000f00 */
[----:B------:R-:W-:-:S02]  /*2370*/  MOV R47, R34 ;  /* 0x00000022002f7202 */ /* 0x000fc40000000f00 */
[----:B------:R-:W-:Y:S02]  /*2380*/  MOV R19, R17 ;  /* 0x0000001100137202 */ /* 0x000fe40000000f00 */
[----:B------:R-:W-:Y:S02]  /*2390*/  MOV R20, R16 ;  /* 0x0000001000147202 */ /* 0x000fe40000000f00 */
[----:B------:R-:W-:Y:S02]  /*23a0*/  MOV R21, R15 ;  /* 0x0000000f00157202 */ /* 0x000fe40000000f00 */
[----:B------:R-:W-:Y:S02]  /*23b0*/  MOV R34, R13 ;  /* 0x0000000d00227202 */ /* 0x000fe40000000f00 */
[----:B------:R-:W-:Y:S02]  /*23c0*/  MOV R35, R12 ;  /* 0x0000000c00237202 */ /* 0x000fe40000000f00 */
[----:B------:R-:W-:-:S02]  /*23d0*/  MOV R36, R11 ;  /* 0x0000000b00247202 */ /* 0x000fc40000000f00 */
[----:B------:R-:W-:Y:S02]  /*23e0*/  MOV R37, R10 ;  /* 0x0000000a00257202 */ /* 0x000fe40000000f00 */
[----:B------:R-:W-:Y:S02]  /*23f0*/  MOV R25, R9 ;  /* 0x0000000900197202 */ /* 0x000fe40000000f00 */
[----:B------:R-:W-:Y:S02]  /*2400*/  MOV R39, R8 ;  /* 0x0000000800277202 */ /* 0x000fe40000000f00 */
[----:B------:R-:W-:Y:S02]  /*2410*/  MOV R40, R7 ;  /* 0x0000000700287202 */ /* 0x000fe40000000f00 */
[----:B------:R-:W-:-:S07]  /*2420*/  MOV R41, R6 ;  /* 0x0000000600297202 */ /* 0x000fce0000000f00 */
.L_x_0:
[----:B------:R-:W0:Y:S01]  /*2430*/  LDC R6, c[0x0][0x3a8] ;  /* 0x0000ea00ff067b82 */ /* 0x000e220000000800 */
[----:B------:R-:W-:Y:S01]  /*2440*/  LEA R0, R0, R3, 0x6 ;  /* 0x0000000300007211 */ /* 0x000fe200078e30ff */
[----:B------:R-:W-:Y:S01]  /*2450*/  IMAD R45, R2, 0x40, R4 ;  /* 0x00000040022d7824 */ /* 0x000fe200078e0204 */
[----:B------:R-:W-:Y:S01]  /*2460*/  PRMT R3, R5, 0x9910, RZ ;  /* 0x0000991005037816 */ /* 0x000fe200000000ff */
[----:B------:R-:W-:Y:S01]  /*2470*/  FADD R61, R24, R25 ;  /* 0x00000019183d7221 */ /* 0x000fe20000000000 */
[----:B------:R-:W-:Y:S02]  /*2480*/  PRMT R7, R48, 0x9910, RZ ;  /* 0x0000991030077816 */ /* 0x000fe400000000ff */
[----:B------:R-:W-:Y:S01]  /*2490*/  PRMT R53, R42, 0x9910, RZ ;  /* 0x000099102a357816 */ /* 0x000fe200000000ff */
[----:B------:R-:W1:Y:S01]  /*24a0*/  LDC.64 R14, c[0x0][0x398] ;  /* 0x0000e600ff0e7b82 */ /* 0x000e620000000a00 */
[C---:B------:R-:W-:Y:S01]  /*24b0*/  PRMT R55, R51.reuse, 0x9910, RZ ;  /* 0x0000991033377816 */ /* 0x040fe200000000ff */
[----:B------:R-:W-:Y:S01]  /*24c0*/  FADD R42, R51, R42 ;  /* 0x0000002a332a7221 */ /* 0x000fe20000000000 */
[----:B------:R-:W-:Y:S01]  /*24d0*/  PRMT R51, R44, 0x9910, RZ ;  /* 0x000099102c337816 */ /* 0x000fe200000000ff */
[C---:B------:R-:W-:Y:S01]  /*24e0*/  FADD R44, R49.reuse, R44 ;  /* 0x0000002c312c7221 */ /* 0x040fe20000000000 */
[----:B------:R-:W-:-:S02]  /*24f0*/  PRMT R2, R49, 0x9910, RZ ;  /* 0x0000991031027816 */ /* 0x000fc400000000ff */
[----:B------:R-:W-:Y:S01]  /*2500*/  PRMT R57, R47, 0x9910, RZ ;  /* 0x000099102f397816 */ /* 0x000fe200000000ff */
[----:B------:R-:W2:Y:S01]  /*2510*/  LDC.64 R16, c[0x0][0x3a0] ;  /* 0x0000e800ff107b82 */ /* 0x000ea20000000a00 */
[----:B------:R-:W-:Y:S01]  /*2520*/  PRMT R59, R18, 0x9910, RZ ;  /* 0x00009910123b7816 */ /* 0x000fe200000000ff */
[C---:B------:R-:W-:Y:S01]  /*2530*/  FADD R18, R33.reuse, R18 ;  /* 0x0000001221127221 */ /* 0x040fe20000000000 */
[----:B------:R-:W-:Y:S02]  /*2540*/  PRMT R33, R33, 0x9910, RZ ;  /* 0x0000991021217816 */ /* 0x000fe400000000ff */
[----:B------:R-:W-:Y:S01]  /*2550*/  PRMT R50, R20, 0x9910, RZ ;  /* 0x0000991014327816 */ /* 0x000fe200000000ff */
[C---:B------:R-:W-:Y:S01]  /*2560*/  FADD R20, R31.reuse, R20 ;  /* 0x000000141f147221 */ /* 0x040fe20000000000 */
[----:B------:R-:W-:Y:S01]  /*2570*/  PRMT R52, R31, 0x9910, RZ ;  /* 0x000099101f347816 */ /* 0x000fe200000000ff */
[----:B0-----:R-:W-:Y:S02]  /*2580*/  IMAD R45, R45, R6, R0 ;  /* 0x000000062d2d7224 */ /* 0x001fe400078e0200 */
[----:B------:R-:W-:Y:S01]  /*2590*/  FADD R0, R48, R5 ;  /* 0x0000000530007221 */ /* 0x000fe20000000000 */
[----:B------:R-:W-:Y:S01]  /*25a0*/  PRMT R48, R46, 0x9910, RZ ;  /* 0x000099102e307816 */ /* 0x000fe200000000ff */
[----:B------:R-:W-:Y:S01]  /*25b0*/  FADD R46, R47, R46 ;  /* 0x0000002e2f2e7221 */ /* 0x000fe20000000000 */
[----:B------:R-:W-:-:S02]  /*25c0*/  MOV R31, R33 ;  /* 0x00000021001f7202 */ /* 0x000fc40000000f00 */
[CC--:B------:R-:W-:Y:S01]  /*25d0*/  LEA R43, R6.reuse, R45.reuse, 0x4 ;  /* 0x0000002d062b7211 */ /* 0x0c0fe200078e20ff */
[----:B-1----:R-:W-:Y:S01]  /*25e0*/  IMAD.WIDE R8, R45, 0x4, R14 ;  /* 0x000000042d087825 */ /* 0x002fe200078e020e */
[----:B------:R-:W-:-:S03]  /*25f0*/  LEA R49, R6, R45, 0x5 ;  /* 0x0000002d06317211 */ /* 0x000fc600078e28ff */
[----:B------:R-:W-:Y:S01]  /*2600*/  IMAD.WIDE R10, R43, 0x4, R14 ;  /* 0x000000042b0a7825 */ /* 0x000fe200078e020e */
[----:B------:R-:W-:Y:S03]  /*2610*/  STG.E desc[UR6][R8.64], R3 ;  /* 0x0000000308007986 */ /* 0x000fe6000c101906 */
[----:B--2---:R-:W-:-:S04]  /*2620*/  IMAD.WIDE R12, R45, 0x4, R16 ;  /* 0x000000042d0c7825 */ /* 0x004fc800078e0210 */
[----:B------:R-:W-:Y:S01]  /*2630*/  IMAD.WIDE R4, R43, 0x4, R16 ;  /* 0x000000042b047825 */ /* 0x000fe200078e0210 */
[----:B------:R0:W-:Y:S03]  /*2640*/  STG.E desc[UR6][R12.64], R7 ;  /* 0x000000070c007986 */ /* 0x0001e6000c101906 */
[----:B------:R-:W-:Y:S01]  /*2650*/  IMAD R47, R6, 0x10, R49 ;  /* 0x00000010062f7824 */ /* 0x000fe200078e0231 */
[----:B------:R1:W-:Y:S04]  /*2660*/  STG.E desc[UR6][R10.64], R53 ;  /* 0x000000350a007986 */ /* 0x0003e8000c101906 */
[----:B------:R2:W-:Y:S01]  /*2670*/  STG.E desc[UR6][R4.64], R55 ;  /* 0x0000003704007986 */ /* 0x0005e2000c101906 */
[----:B0-----:R-:W-:Y:S01]  /*2680*/  IMAD.WIDE R6, R49, 0x4, R16 ;  /* 0x0000000431067825 */ /* 0x001fe200078e0210 */
[----:B-1----:R-:W-:-:S03]  /*2690*/  MOV R53, R2 ;  /* 0x0000000200357202 */ /* 0x002fc60000000f00 */
[----:B------:R-:W-:Y:S01]  /*26a0*/  IMAD.WIDE R2, R49, 0x4, R14 ;  /* 0x0000000431027825 */ /* 0x000fe200078e020e */
[----:B--2---:R-:W-:-:S03]  /*26b0*/  MOV R55, R48 ;  /* 0x0000003000377202 */ /* 0x004fc60000000f00 */
[----:B------:R-:W-:Y:S01]  /*26c0*/  IMAD.WIDE R14, R47, 0x4, R14 ;  /* 0x000000042f0e7825 */ /* 0x000fe200078e020e */
[----:B------:R-:W-:-:S03]  /*26d0*/  PRMT R48, R19, 0x9910, RZ ;  /* 0x0000991013307816 */ /* 0x000fc600000000ff */
[C---:B------:R-:W-:Y:S01]  /*26e0*/  FADD R19, R32.reuse, R19 ;  /* 0x0000001320137221 */ /* 0x040fe20000000000 */
[----:B------:R-:W-:Y:S01]  /*26f0*/  PRMT R32, R32, 0x9910, RZ ;  /* 0x0000991020207816 */ /* 0x000fe200000000ff */
[----:B------:R-:W-:Y:S01]  /*2700*/  IMAD.WIDE R16, R47, 0x4, R16 ;  /* 0x000000042f107825 */ /* 0x000fe200078e0210 */
[----:B------:R0:W-:Y:S01]  /*2710*/  STG.E desc[UR6][R2.64], R51 ;  /* 0x0000003302007986 */ /* 0x0001e2000c101906 */
[----:B------:R-:W-:Y:S02]  /*2720*/  MOV R33, R48 ;  /* 0x0000003000217202 */ /* 0x000fe40000000f00 */
[----:B------:R-:W-:Y:S01]  /*2730*/  PRMT R48, R22, 0x9910, RZ ;  /* 0x0000991016307816 */ /* 0x000fe200000000ff */
[----:B------:R1:W-:Y:S01]  /*2740*/  STG.E desc[UR6][R6.64], R53 ;  /* 0x0000003506007986 */ /* 0x0003e2000c101906 */
[----:B------:R-:W-:-:S03]  /*2750*/  FADD R22, R29, R22 ;  /* 0x000000161d167221 */ /* 0x000fc60000000000 */
[----:B------:R2:W-:Y:S01]  /*2760*/  STG.E desc[UR6][R14.64], R55 ;  /* 0x000000370e007986 */ /* 0x0005e2000c101906 */
[----:B0-----:R-:W-:-:S03]  /*2770*/  MOV R51, R32 ;  /* 0x0000002000337202 */ /* 0x001fc60000000f00 */
[----:B------:R0:W-:Y:S01]  /*2780*/  STG.E desc[UR6][R16.64], R57 ;  /* 0x0000003910007986 */ /* 0x0001e2000c101906 */
[----:B------:R-:W-:Y:S01]  /*2790*/  PRMT R32, R21, 0x9910, RZ ;  /* 0x0000991015207816 */ /* 0x000fe200000000ff */
[C---:B------:R-:W-:Y:S01]  /*27a0*/  FADD R21, R30.reuse, R21 ;  /* 0x000000151e157221 */ /* 0x040fe20000000000 */
[----:B-1----:R-:W-:Y:S01]  /*27b0*/  IMAD.MOV.U32 R53, RZ, RZ, R50 ;  /* 0x000000ffff357224 */ /* 0x002fe200078e0032 */
[----:B------:R-:W-:Y:S01]  /*27c0*/  PRMT R30, R30, 0x9910, RZ ;  /* 0x000099101e1e7816 */ /* 0x000fe200000000ff */
[----:B------:R1:W-:Y:S01]  /*27d0*/  STG.E desc[UR6][R8.64+0x40], R59 ;  /* 0x0000403b08007986 */ /* 0x0003e2000c101906 */
[----:B------:R-:W-:Y:S02]  /*27e0*/  PRMT R50, R29, 0x9910, RZ ;  /* 0x000099101d327816 */ /* 0x000fe400000000ff */
[----:B--2---:R-:W-:Y:S01]  /*27f0*/  MOV R55, R52 ;  /* 0x0000003400377202 */ /* 0x004fe20000000f00 */
[----:B------:R2:W-:Y:S01]  /*2800*/  STG.E desc[UR6][R12.64+0x40], R31 ;  /* 0x0000401f0c007986 */ /* 0x0005e2000c101906 */
[----:B------:R-:W-:Y:S01]  /*2810*/  MOV R29, R32 ;  /* 0x00000020001d7202 */ /* 0x000fe20000000f00 */
[----:B0-----:R-:W-:-:S02]  /*2820*/  FADD R57, R27, R35 ;  /* 0x000000231b397221 */ /* 0x001fc40000000000 */
[----:B------:R0:W-:Y:S01]  /*2830*/  STG.E desc[UR6][R10.64+0x40], R33 ;  /* 0x000040210a007986 */ /* 0x0001e2000c101906 */
[----:B------:R-:W-:Y:S02]  /*2840*/  PRMT R27, R27, 0x9910, RZ ;  /* 0x000099101b1b7816 */ /* 0x000fe400000000ff */
[----:B------:R-:W-:Y:S01]  /*2850*/  PRMT R52, R34, 0x9910, RZ ;  /* 0x0000991022347816 */ /* 0x000fe200000000ff */
[----:B------:R3:W-:Y:S01]  /*2860*/  STG.E desc[UR6][R4.64+0x40], R51 ;  /* 0x0000403304007986 */ /* 0x0007e2000c101906 */
[C---:B-1----:R-:W-:Y:S01]  /*2870*/  FADD R59, R26.reuse, R36 ;  /* 0x000000241a3b7221 */ /* 0x042fe20000000000 */
[----:B------:R-:W-:Y:S02]  /*2880*/  PRMT R26, R26, 0x9910, RZ ;  /* 0x000099101a1a7816 */ /* 0x000fe400000000ff */
[----:B--2---:R-:W-:Y:S01]  /*2890*/  MOV R31, R30 ;  /* 0x0000001e001f7202 */ /* 0x004fe20000000f00 */
[----:B------:R1:W-:Y:S01]  /*28a0*/  STG.E desc[UR6][R2.64+0x40], R53 ;  /* 0x0000403502007986 */ /* 0x0003e2000c101906 */
[----:B------:R-:W-:-:S02]  /*28b0*/  PRMT R30, R35, 0x9910, RZ ;  /* 0x00009910231e7816 */ /* 0x000fc400000000ff */
[----:B0-----:R-:W-:Y:S01]  /*28c0*/  MOV R33, R48 ;  /* 0x0000003000217202 */ /* 0x001fe20000000f00 */
[----:B------:R0:W-:Y:S01]  /*28d0*/  STG.E desc[UR6][R6.64+0x40], R55 ;  /* 0x0000403706007986 */ /* 0x0001e2000c101906 */
[----:B------:R-:W-:Y:S01]  /*28e0*/  PRMT R35, R36, 0x9910, RZ ;  /* 0x0000991024237816 */ /* 0x000fe200000000ff */
[----:B---3--:R-:W-:Y:S02]  /*28f0*/  IMAD.MOV.U32 R51, RZ, RZ, R50 ;  /* 0x000000ffff337224 */ /* 0x008fe400078e0032 */
[----:B------:R2:W-:Y:S04]  /*2900*/  STG.E desc[UR6][R14.64+0x40], R29 ;  /* 0x0000401d0e007986 */ /* 0x0005e8000c101906 */
[----:B------:R3:W-:Y:S01]  /*2910*/  STG.E desc[UR6][R16.64+0x40], R31 ;  /* 0x0000401f10007986 */ /* 0x0007e2000c101906 */
[----:B-1----:R-:W-:-:S03]  /*2920*/  MOV R53, R52 ;  /* 0x0000003400357202 */ /* 0x002fc60000000f00 */
[----:B------:R1:W-:Y:S01]  /*2930*/  STG.E desc[UR6][R8.64+0x80], R33 ;  /* 0x0000802108007986 */ /* 0x0003e2000c101906 */
[C---:B0-----:R-:W-:Y:S01]  /*2940*/  FADD R55, R28.reuse, R34 ;  /* 0x000000221c377221 */ /* 0x041fe20000000000 */
[----:B------:R-:W-:Y:S02]  /*2950*/  PRMT R28, R28, 0x9910, RZ ;  /* 0x000099101c1c7816 */ /* 0x000fe400000000ff */
[----:B------:R0:W-:Y:S02]  /*2960*/  STG.E desc[UR6][R12.64+0x80], R51 ;  /* 0x000080330c007986 */ /* 0x0001e4000c101906 */
[----:B--2---:R-:W-:Y:S02]  /*2970*/  MOV R29, R28 ;  /* 0x0000001c001d7202 */ /* 0x004fe40000000f00 */
[----:B------:R2:W-:Y:S01]  /*2980*/  STG.E desc[UR6][R10.64+0x80], R53 ;  /* 0x000080350a007986 */ /* 0x0005e2000c101906 */
[----:B---3--:R-:W-:Y:S02]  /*2990*/  MOV R31, R30 ;  /* 0x0000001e001f7202 */ /* 0x008fe40000000f00 */
[----:B------:R-:W-:Y:S01]  /*29a0*/  PRMT R28, R37, 0x9910, RZ ;  /* 0x00009910251c7816 */ /* 0x000fe200000000ff */
[----:B------:R3:W-:Y:S01]  /*29b0*/  STG.E desc[UR6][R4.64+0x80], R29 ;  /* 0x0000801d04007986 */ /* 0x0007e2000c101906 */
[----:B-1----:R-:W-:-:S02]  /*29c0*/  MOV R33, R27 ;  /* 0x0000001b00217202 */ /* 0x002fc40000000f00 */
[----:B------:R-:W-:Y:S01]  /*29d0*/  PRMT R30, R25, 0x9910, RZ ;  /* 0x00009910191e7816 */ /* 0x000fe200000000ff */
[----:B0-----:R-:W-:Y:S01]  /*29e0*/  IMAD.MOV.U32 R51, RZ, RZ, R26 ;  /* 0x000000ffff337224 */ /* 0x001fe200078e001a */
[----:B------:R-:W-:Y:S01]  /*29f0*/  PRMT R25, R24, 0x9910, RZ ;  /* 0x0000991018197816 */ /* 0x000fe200000000ff */
[----:B------:R-:W0:Y:S01]  /*2a00*/  LDC.64 R26, c[0x0][0x390] ;  /* 0x0000e400ff1a7b82 */ /* 0x000e220000000a00 */
[----:B------:R-:W-:Y:S01]  /*2a10*/  PRMT R24, R39, 0x9910, RZ ;  /* 0x0000991027187816 */ /* 0x000fe200000000ff */
[C---:B--2---:R-:W-:Y:S01]  /*2a20*/  FADD R53, R38.reuse, R37 ;  /* 0x0000002526357221 */ /* 0x044fe20000000000 */
[----:B------:R-:W-:Y:S01]  /*2a30*/  PRMT R38, R38, 0x9910, RZ ;  /* 0x0000991026267816 */ /* 0x000fe200000000ff */
[----:B------:R1:W-:Y:S01]  /*2a40*/  STG.E desc[UR6][R2.64+0x80], R31 ;  /* 0x0000801f02007986 */ /* 0x0003e2000c101906 */
[----:B------:R-:W-:Y:S01]  /*2a50*/  MOV R37, R28 ;  /* 0x0000001c00257202 */ /* 0x000fe20000000f00 */
[----:B------:R-:W-:Y:S01]  /*2a60*/  FADD R39, R23, R39 ;  /* 0x0000002717277221 */ /* 0x000fe20000000000 */
[----:B---3--:R-:W-:Y:S01]  /*2a70*/  MOV R29, R38 ;  /* 0x00000026001d7202 */ /* 0x008fe20000000f00 */
[----:B------:R2:W-:Y:S04]  /*2a80*/  STG.E desc[UR6][R6.64+0x80], R33 ;  /* 0x0000802106007986 */ /* 0x0005e8000c101906 */
[----:B------:R3:W-:Y:S01]  /*2a90*/  STG.E desc[UR6][R14.64+0x80], R35 ;  /* 0x000080230e007986 */ /* 0x0007e2000c101906 */
[----:B-1----:R-:W-:-:S03]  /*2aa0*/  MOV R31, R30 ;  /* 0x0000001e001f7202 */ /* 0x002fc60000000f00 */
[----:B------:R-:W-:Y:S01]  /*2ab0*/  STG.E desc[UR6][R16.64+0x80], R51 ;  /* 0x0000803310007986 */ /* 0x000fe2000c101906 */
[----:B--2---:R-:W-:-:S03]  /*2ac0*/  PRMT R33, R23, 0x9910, RZ ;  /* 0x0000991017217816 */ /* 0x004fc600000000ff */
[----:B------:R0:W-:Y:S01]  /*2ad0*/  STG.E desc[UR6][R8.64+0xc0], R37 ;  /* 0x0000c02508007986 */ /* 0x0001e2000c101906 */
[----:B------:R-:W-:Y:S02]  /*2ae0*/  MOV R23, R24 ;  /* 0x0000001800177202 */ /* 0x000fe40000000f00 */
[----:B---3--:R-:W-:Y:S01]  /*2af0*/  PRMT R35, R40, 0x9910, RZ ;  /* 0x0000991028237816 */ /* 0x008fe200000000ff */
[----:B------:R1:W-:Y:S04]  /*2b00*/  STG.E desc[UR6][R12.64+0xc0], R29 ;  /* 0x0000c01d0c007986 */ /* 0x0003e8000c101906 */
[----:B------:R2:W-:Y:S04]  /*2b10*/  STG.E desc[UR6][R10.64+0xc0], R31 ;  /* 0x0000c01f0a007986 */ /* 0x0005e8000c101906 */
[----:B------:R3:W-:Y:S01]  /*2b20*/  STG.E desc[UR6][R4.64+0xc0], R25 ;  /* 0x0000c01904007986 */ /* 0x0007e2000c101906 */
[----:B0-----:R-:W-:Y:S01]  /*2b30*/  IMAD.WIDE R8, R45, 0x4, R26 ;  /* 0x000000042d087825 */ /* 0x001fe200078e021a */
[----:B-1----:R-:W-:-:S02]  /*2b40*/  PRMT R13, R41, 0x9910, RZ ;  /* 0x00009910290d7816 */ /* 0x002fc400000000ff */
[----:B------:R-:W-:Y:S01]  /*2b50*/  STG.E desc[UR6][R2.64+0xc0], R23 ;  /* 0x0000c01702007986 */ /* 0x000fe2000c101906 */
[----:B------:R-:W-:Y:S01]  /*2b60*/  FADD R29, R40, R41 ;  /* 0x00000029281d7221 */ /* 0x000fe20000000000 */
[--C-:B--2---:R-:W-:Y:S02]  /*2b70*/  IMAD.WIDE R10, R49, 0x4, R26.reuse ;  /* 0x00000004310a7825 */ /* 0x104fe400078e021a */
[----:B------:R-:W-:Y:S02]  /*2b80*/  STG.E desc[UR6][R6.64+0xc0], R33 ;  /* 0x0000c02106007986 */ /* 0x000fe4000c101906 */
[--C-:B---3--:R-:W-:Y:S02]  /*2b90*/  IMAD.WIDE R4, R43, 0x4, R26.reuse ;  /* 0x000000042b047825 */ /* 0x108fe400078e021a */
[----:B------:R-:W-:Y:S02]  /*2ba0*/  STG.E desc[UR6][R14.64+0xc0], R35 ;  /* 0x0000c0230e007986 */ /* 0x000fe4000c101906 */
[----:B------:R-:W-:-:S02]  /*2bb0*/  IMAD.WIDE R26, R47, 0x4, R26 ;  /* 0x000000042f1a7825 */ /* 0x000fc400078e021a */
[----:B------:R-:W-:Y:S04]  /*2bc0*/  STG.E desc[UR6][R16.64+0xc0], R13 ;  /* 0x0000c00d10007986 */ /* 0x000fe8000c101906 */
        /* <DEDUP_REMOVED lines=15> */
[----:B------:R-:W-:Y:S01]  /*2cc0*/  STG.E desc[UR6][R26.64+0xc0], R29 ;  /* 0x0000c01d1a007986 */ /* 0x000fe2000c101906 */
[----:B------:R-:W-:Y:S05]  /*2cd0*/  EXIT ;  /* 0x000000000000794d */ /* 0x000fea0003800000 */
.L_x_3:
[----:B------:R-:W-:-:S00]  /*2ce0*/  BRA `(.L_x_3) ;  /* 0xfffffffc00fc7947 */ /* 0x000fc0000383ffff */
[----:B------:R-:W-:-:S00]  /*2cf0*/  NOP ;  /* 0x0000000000007918 */ /* 0x000fc00000000000 */
        /* <DEDUP_REMOVED lines=8> */
.L_x_4:


//--------------------- .nv.shared._ZN18mamtorch_kernel_v532fullyconnected_cuda_kernel_acc64EPKfS1_PfPiS3_iii --------------------------
	.section	.nv.shared._ZN18mamtorch_kernel_v532fullyconnected_cuda_kernel_acc64EPKfS1_PfPiS3_iii,"aw",@nobits
	.sectionflags	@""
	.align	4
.nv.shared._ZN18mamtorch_kernel_v532fullyconnected_cuda_kernel_acc64EPKfS1_PfPiS3_iii:
	.zero		34304


//--------------------- .nv.shared.reserved.0     --------------------------
	.section	.nv.shared.reserved.0,"aw",@nobits
	.weak		__nv_reservedSMEM_offset_0_alias
	.size		__nv_reservedSMEM_offset_0_alias, 0, 64
	.other		__nv_reservedSMEM_offset_0_alias,@"STO_CUDA_RESERVED_SHARED STV_DEFAULT"
__nv_reservedSMEM_offset_0_alias:
	.zero		0
	.zero		64


//--------------------- .nv.constant0._ZN18mamtorch_kernel_v532fullyconnected_cuda_kernel_acc64EPKfS1_PfPiS3_iii --------------------------
	.section	.nv.constant0._ZN18mamtorch_kernel_v532fullyconnected_cuda_kernel_acc64EPKfS1_PfPiS3_iii,"a",@progbits
	.sectionflags	@""
	.align	4
.nv.constant0._ZN18mamtorch_kernel_v532fullyconnected_cuda_kernel_acc64EPKfS1_PfPiS3_iii:
	.zero		948


//--------------------- SYMBOLS --------------------------

	.type		.nv.reservedSmem.offset0,@object
	.size		.nv.reservedSmem.offset0,0x4
	.type		.nv.reservedSmem.cap,@object
	.size		.nv.reservedSmem.cap,0x4
